//
// Generated by NVIDIA NVVM Compiler
//
// Compiler Build ID: CL-36424714
// Cuda compilation tools, release 13.0, V13.0.88
// Based on NVVM 20.0.0
//

.version 9.0
.target sm_100
.address_size 64

	// .globl	_Z7softmaxPdS_i
.extern .shared .align 16 .b8 shared_mem[];

.visible .entry _Z7softmaxPdS_i(
	.param .u64 .ptr .align 1 _Z7softmaxPdS_i_param_0,
	.param .u64 .ptr .align 1 _Z7softmaxPdS_i_param_1,
	.param .u32 _Z7softmaxPdS_i_param_2
)
{
	.reg .pred 	%p<14>;
	.reg .b32 	%r<49>;
	.reg .b32 	%f<5>;
	.reg .b64 	%rd<10>;
	.reg .b64 	%fd<57>;

	ld.param.u64 	%rd3, [_Z7softmaxPdS_i_param_0];
	ld.param.u64 	%rd2, [_Z7softmaxPdS_i_param_1];
	ld.param.u32 	%r13, [_Z7softmaxPdS_i_param_2];
	cvta.to.global.u64 	%rd4, %rd3;
	mov.u32 	%r1, %tid.x;
	mov.u32 	%r14, %ctaid.x;
	mov.u32 	%r2, %ntid.x;
	mad.lo.s32 	%r3, %r14, %r2, %r1;
	setp.ge.s32 	%p1, %r3, %r13;
	mul.wide.s32 	%rd5, %r3, 8;
	add.s64 	%rd1, %rd4, %rd5;
	shl.b32 	%r15, %r1, 3;
	mov.u32 	%r16, shared_mem;
	add.s32 	%r4, %r16, %r15;
	@%p1 bra 	$L__BB0_5;
	ld.global.f64 	%fd1, [%rd1];
	fma.rn.f64 	%fd12, %fd1, 0d3FF71547652B82FE, 0d4338000000000000;
	{
	.reg .b32 %temp; 
	mov.b64 	{%r5, %temp}, %fd12;
	}
	mov.f64 	%fd13, 0dC338000000000000;
	add.rn.f64 	%fd14, %fd12, %fd13;
	fma.rn.f64 	%fd15, %fd14, 0dBFE62E42FEFA39EF, %fd1;
	fma.rn.f64 	%fd16, %fd14, 0dBC7ABC9E3B39803F, %fd15;
	fma.rn.f64 	%fd17, %fd16, 0d3E5ADE1569CE2BDF, 0d3E928AF3FCA213EA;
	fma.rn.f64 	%fd18, %fd17, %fd16, 0d3EC71DEE62401315;
	fma.rn.f64 	%fd19, %fd18, %fd16, 0d3EFA01997C89EB71;
	fma.rn.f64 	%fd20, %fd19, %fd16, 0d3F2A01A014761F65;
	fma.rn.f64 	%fd21, %fd20, %fd16, 0d3F56C16C1852B7AF;
	fma.rn.f64 	%fd22, %fd21, %fd16, 0d3F81111111122322;
	fma.rn.f64 	%fd23, %fd22, %fd16, 0d3FA55555555502A1;
	fma.rn.f64 	%fd24, %fd23, %fd16, 0d3FC5555555555511;
	fma.rn.f64 	%fd25, %fd24, %fd16, 0d3FE000000000000B;
	fma.rn.f64 	%fd26, %fd25, %fd16, 0d3FF0000000000000;
	fma.rn.f64 	%fd27, %fd26, %fd16, 0d3FF0000000000000;
	{
	.reg .b32 %temp; 
	mov.b64 	{%r6, %temp}, %fd27;
	}
	{
	.reg .b32 %temp; 
	mov.b64 	{%temp, %r7}, %fd27;
	}
	shl.b32 	%r17, %r5, 20;
	add.s32 	%r18, %r17, %r7;
	mov.b64 	%fd55, {%r6, %r18};
	{
	.reg .b32 %temp; 
	mov.b64 	{%temp, %r19}, %fd1;
	}
	mov.b32 	%f3, %r19;
	abs.f32 	%f1, %f3;
	setp.lt.f32 	%p2, %f1, 0f4086232B;
	@%p2 bra 	$L__BB0_4;
	setp.lt.f64 	%p3, %fd1, 0d0000000000000000;
	add.f64 	%fd28, %fd1, 0d7FF0000000000000;
	selp.f64 	%fd55, 0d0000000000000000, %fd28, %p3;
	setp.geu.f32 	%p4, %f1, 0f40874800;
	@%p4 bra 	$L__BB0_4;
	shr.u32 	%r20, %r5, 31;
	add.s32 	%r21, %r5, %r20;
	shr.s32 	%r22, %r21, 1;
	shl.b32 	%r23, %r22, 20;
	add.s32 	%r24, %r7, %r23;
	mov.b64 	%fd29, {%r6, %r24};
	sub.s32 	%r25, %r5, %r22;
	shl.b32 	%r26, %r25, 20;
	add.s32 	%r27, %r26, 1072693248;
	mov.b32 	%r28, 0;
	mov.b64 	%fd30, {%r28, %r27};
	mul.f64 	%fd55, %fd30, %fd29;
$L__BB0_4:
	st.shared.f64 	[%r4], %fd55;
	bra.uni 	$L__BB0_6;
$L__BB0_5:
	mov.b64 	%rd6, 0;
	st.shared.u64 	[%r4], %rd6;
$L__BB0_6:
	bar.sync 	0;
	setp.lt.u32 	%p5, %r2, 2;
	@%p5 bra 	$L__BB0_11;
	mov.b32 	%r48, 1;
$L__BB0_8:
	shl.b32 	%r9, %r48, 1;
	add.s32 	%r30, %r9, 1023;
	and.b32  	%r32, %r30, %r1;
	setp.ne.s32 	%p6, %r32, 0;
	add.s32 	%r33, %r48, %r1;
	setp.ge.u32 	%p7, %r33, %r2;
	or.pred  	%p8, %p6, %p7;
	@%p8 bra 	$L__BB0_10;
	shl.b32 	%r34, %r48, 3;
	add.s32 	%r35, %r4, %r34;
	ld.shared.f64 	%fd31, [%r35];
	ld.shared.f64 	%fd32, [%r4];
	add.f64 	%fd33, %fd31, %fd32;
	st.shared.f64 	[%r4], %fd33;
$L__BB0_10:
	bar.sync 	0;
	setp.lt.u32 	%p9, %r9, %r2;
	mov.u32 	%r48, %r9;
	@%p9 bra 	$L__BB0_8;
$L__BB0_11:
	setp.ge.s32 	%p10, %r3, %r13;
	@%p10 bra 	$L__BB0_16;
	ld.shared.f64 	%fd6, [shared_mem];
	ld.global.f64 	%fd7, [%rd1];
	fma.rn.f64 	%fd34, %fd7, 0d3FF71547652B82FE, 0d4338000000000000;
	{
	.reg .b32 %temp; 
	mov.b64 	{%r10, %temp}, %fd34;
	}
	mov.f64 	%fd35, 0dC338000000000000;
	add.rn.f64 	%fd36, %fd34, %fd35;
	fma.rn.f64 	%fd37, %fd36, 0dBFE62E42FEFA39EF, %fd7;
	fma.rn.f64 	%fd38, %fd36, 0dBC7ABC9E3B39803F, %fd37;
	fma.rn.f64 	%fd39, %fd38, 0d3E5ADE1569CE2BDF, 0d3E928AF3FCA213EA;
	fma.rn.f64 	%fd40, %fd39, %fd38, 0d3EC71DEE62401315;
	fma.rn.f64 	%fd41, %fd40, %fd38, 0d3EFA01997C89EB71;
	fma.rn.f64 	%fd42, %fd41, %fd38, 0d3F2A01A014761F65;
	fma.rn.f64 	%fd43, %fd42, %fd38, 0d3F56C16C1852B7AF;
	fma.rn.f64 	%fd44, %fd43, %fd38, 0d3F81111111122322;
	fma.rn.f64 	%fd45, %fd44, %fd38, 0d3FA55555555502A1;
	fma.rn.f64 	%fd46, %fd45, %fd38, 0d3FC5555555555511;
	fma.rn.f64 	%fd47, %fd46, %fd38, 0d3FE000000000000B;
	fma.rn.f64 	%fd48, %fd47, %fd38, 0d3FF0000000000000;
	fma.rn.f64 	%fd49, %fd48, %fd38, 0d3FF0000000000000;
	{
	.reg .b32 %temp; 
	mov.b64 	{%r11, %temp}, %fd49;
	}
	{
	.reg .b32 %temp; 
	mov.b64 	{%temp, %r12}, %fd49;
	}
	shl.b32 	%r36, %r10, 20;
	add.s32 	%r37, %r36, %r12;
	mov.b64 	%fd56, {%r11, %r37};
	{
	.reg .b32 %temp; 
	mov.b64 	{%temp, %r38}, %fd7;
	}
	mov.b32 	%f4, %r38;
	abs.f32 	%f2, %f4;
	setp.lt.f32 	%p11, %f2, 0f4086232B;
	@%p11 bra 	$L__BB0_15;
	setp.lt.f64 	%p12, %fd7, 0d0000000000000000;
	add.f64 	%fd50, %fd7, 0d7FF0000000000000;
	selp.f64 	%fd56, 0d0000000000000000, %fd50, %p12;
	setp.geu.f32 	%p13, %f2, 0f40874800;
	@%p13 bra 	$L__BB0_15;
	shr.u32 	%r39, %r10, 31;
	add.s32 	%r40, %r10, %r39;
	shr.s32 	%r41, %r40, 1;
	shl.b32 	%r42, %r41, 20;
	add.s32 	%r43, %r12, %r42;
	mov.b64 	%fd51, {%r11, %r43};
	sub.s32 	%r44, %r10, %r41;
	shl.b32 	%r45, %r44, 20;
	add.s32 	%r46, %r45, 1072693248;
	mov.b32 	%r47, 0;
	mov.b64 	%fd52, {%r47, %r46};
	mul.f64 	%fd56, %fd52, %fd51;
$L__BB0_15:
	div.rn.f64 	%fd53, %fd56, %fd6;
	add.f64 	%fd54, %fd53, 0d3EE4F8B588E368F1;
	cvta.to.global.u64 	%rd7, %rd2;
	add.s64 	%rd9, %rd7, %rd5;
	st.global.f64 	[%rd9], %fd54;
$L__BB0_16:
	ret;

}
	// .globl	_Z4ReLUPdS_i
.visible .entry _Z4ReLUPdS_i(
	.param .u64 .ptr .align 1 _Z4ReLUPdS_i_param_0,
	.param .u64 .ptr .align 1 _Z4ReLUPdS_i_param_1,
	.param .u32 _Z4ReLUPdS_i_param_2
)
{
	.reg .pred 	%p<2>;
	.reg .b32 	%r<6>;
	.reg .b64 	%rd<8>;
	.reg .b64 	%fd<3>;

	ld.param.u64 	%rd1, [_Z4ReLUPdS_i_param_0];
	ld.param.u64 	%rd2, [_Z4ReLUPdS_i_param_1];
	ld.param.u32 	%r2, [_Z4ReLUPdS_i_param_2];
	mov.u32 	%r3, %ctaid.x;
	mov.u32 	%r4, %ntid.x;
	mov.u32 	%r5, %tid.x;
	mad.lo.s32 	%r1, %r3, %r4, %r5;
	setp.ge.s32 	%p1, %r1, %r2;
	@%p1 bra 	$L__BB1_2;
	cvta.to.global.u64 	%rd3, %rd2;
	cvta.to.global.u64 	%rd4, %rd1;
	mul.wide.s32 	%rd5, %r1, 8;
	add.s64 	%rd6, %rd4, %rd5;
	ld.global.f64 	%fd1, [%rd6];
	max.f64 	%fd2, %fd1, 0d0000000000000000;
	add.s64 	%rd7, %rd3, %rd5;
	st.global.f64 	[%rd7], %fd2;
$L__BB1_2:
	ret;

}
	// .globl	_Z19forward_propagationPdS_S_S_ii
.visible .entry _Z19forward_propagationPdS_S_S_ii(
	.param .u64 .ptr .align 1 _Z19forward_propagationPdS_S_S_ii_param_0,
	.param .u64 .ptr .align 1 _Z19forward_propagationPdS_S_S_ii_param_1,
	.param .u64 .ptr .align 1 _Z19forward_propagationPdS_S_S_ii_param_2,
	.param .u64 .ptr .align 1 _Z19forward_propagationPdS_S_S_ii_param_3,
	.param .u32 _Z19forward_propagationPdS_S_S_ii_param_4,
	.param .u32 _Z19forward_propagationPdS_S_S_ii_param_5
)
{
	.reg .pred 	%p<11>;
	.reg .b32 	%r<38>;
	.reg .b64 	%rd<35>;
	.reg .b64 	%fd<110>;

	ld.param.u64 	%rd12, [_Z19forward_propagationPdS_S_S_ii_param_0];
	ld.param.u64 	%rd13, [_Z19forward_propagationPdS_S_S_ii_param_1];
	ld.param.u64 	%rd10, [_Z19forward_propagationPdS_S_S_ii_param_2];
	ld.param.u64 	%rd11, [_Z19forward_propagationPdS_S_S_ii_param_3];
	ld.param.u32 	%r24, [_Z19forward_propagationPdS_S_S_ii_param_4];
	ld.param.u32 	%r23, [_Z19forward_propagationPdS_S_S_ii_param_5];
	cvta.to.global.u64 	%rd1, %rd12;
	cvta.to.global.u64 	%rd2, %rd13;
	mov.u32 	%r25, %ctaid.x;
	mov.u32 	%r26, %ntid.x;
	mov.u32 	%r27, %tid.x;
	mad.lo.s32 	%r1, %r25, %r26, %r27;
	setp.ge.s32 	%p1, %r1, %r24;
	@%p1 bra 	$L__BB2_15;
	cvta.to.global.u64 	%rd14, %rd10;
	mul.wide.s32 	%rd15, %r1, 8;
	add.s64 	%rd16, %rd14, %rd15;
	ld.global.f64 	%fd109, [%rd16];
	setp.lt.s32 	%p2, %r23, 1;
	@%p2 bra 	$L__BB2_14;
	mul.lo.s32 	%r2, %r23, %r1;
	and.b32  	%r3, %r23, 15;
	setp.lt.u32 	%p3, %r23, 16;
	mov.b32 	%r34, 0;
	@%p3 bra 	$L__BB2_5;
	and.b32  	%r34, %r23, 2147483632;
	neg.s32 	%r32, %r34;
	add.s64 	%rd3, %rd2, 64;
	add.s64 	%rd33, %rd1, 64;
	mov.u32 	%r31, %r2;
$L__BB2_4:
	.pragma "nounroll";
	mul.wide.s32 	%rd17, %r31, 8;
	add.s64 	%rd18, %rd3, %rd17;
	ld.global.f64 	%fd16, [%rd18+-64];
	ld.global.f64 	%fd17, [%rd33+-64];
	fma.rn.f64 	%fd18, %fd16, %fd17, %fd109;
	ld.global.f64 	%fd19, [%rd18+-56];
	ld.global.f64 	%fd20, [%rd33+-56];
	fma.rn.f64 	%fd21, %fd19, %fd20, %fd18;
	ld.global.f64 	%fd22, [%rd18+-48];
	ld.global.f64 	%fd23, [%rd33+-48];
	fma.rn.f64 	%fd24, %fd22, %fd23, %fd21;
	ld.global.f64 	%fd25, [%rd18+-40];
	ld.global.f64 	%fd26, [%rd33+-40];
	fma.rn.f64 	%fd27, %fd25, %fd26, %fd24;
	ld.global.f64 	%fd28, [%rd18+-32];
	ld.global.f64 	%fd29, [%rd33+-32];
	fma.rn.f64 	%fd30, %fd28, %fd29, %fd27;
	ld.global.f64 	%fd31, [%rd18+-24];
	ld.global.f64 	%fd32, [%rd33+-24];
	fma.rn.f64 	%fd33, %fd31, %fd32, %fd30;
	ld.global.f64 	%fd34, [%rd18+-16];
	ld.global.f64 	%fd35, [%rd33+-16];
	fma.rn.f64 	%fd36, %fd34, %fd35, %fd33;
	ld.global.f64 	%fd37, [%rd18+-8];
	ld.global.f64 	%fd38, [%rd33+-8];
	fma.rn.f64 	%fd39, %fd37, %fd38, %fd36;
	ld.global.f64 	%fd40, [%rd18];
	ld.global.f64 	%fd41, [%rd33];
	fma.rn.f64 	%fd42, %fd40, %fd41, %fd39;
	ld.global.f64 	%fd43, [%rd18+8];
	ld.global.f64 	%fd44, [%rd33+8];
	fma.rn.f64 	%fd45, %fd43, %fd44, %fd42;
	ld.global.f64 	%fd46, [%rd18+16];
	ld.global.f64 	%fd47, [%rd33+16];
	fma.rn.f64 	%fd48, %fd46, %fd47, %fd45;
	ld.global.f64 	%fd49, [%rd18+24];
	ld.global.f64 	%fd50, [%rd33+24];
	fma.rn.f64 	%fd51, %fd49, %fd50, %fd48;
	ld.global.f64 	%fd52, [%rd18+32];
	ld.global.f64 	%fd53, [%rd33+32];
	fma.rn.f64 	%fd54, %fd52, %fd53, %fd51;
	ld.global.f64 	%fd55, [%rd18+40];
	ld.global.f64 	%fd56, [%rd33+40];
	fma.rn.f64 	%fd57, %fd55, %fd56, %fd54;
	ld.global.f64 	%fd58, [%rd18+48];
	ld.global.f64 	%fd59, [%rd33+48];
	fma.rn.f64 	%fd60, %fd58, %fd59, %fd57;
	ld.global.f64 	%fd61, [%rd18+56];
	ld.global.f64 	%fd62, [%rd33+56];
	fma.rn.f64 	%fd109, %fd61, %fd62, %fd60;
	add.s32 	%r32, %r32, 16;
	add.s32 	%r31, %r31, 16;
	add.s64 	%rd33, %rd33, 128;
	setp.ne.s32 	%p4, %r32, 0;
	@%p4 bra 	$L__BB2_4;
$L__BB2_5:
	setp.eq.s32 	%p5, %r3, 0;
	@%p5 bra 	$L__BB2_14;
	and.b32  	%r11, %r23, 7;
	setp.lt.u32 	%p6, %r3, 8;
	@%p6 bra 	$L__BB2_8;
	add.s32 	%r29, %r34, %r2;
	mul.wide.s32 	%rd19, %r29, 8;
	add.s64 	%rd20, %rd2, %rd19;
	ld.global.f64 	%fd64, [%rd20];
	mul.wide.u32 	%rd21, %r34, 8;
	add.s64 	%rd22, %rd1, %rd21;
	ld.global.f64 	%fd65, [%rd22];
	fma.rn.f64 	%fd66, %fd64, %fd65, %fd109;
	ld.global.f64 	%fd67, [%rd20+8];
	ld.global.f64 	%fd68, [%rd22+8];
	fma.rn.f64 	%fd69, %fd67, %fd68, %fd66;
	ld.global.f64 	%fd70, [%rd20+16];
	ld.global.f64 	%fd71, [%rd22+16];
	fma.rn.f64 	%fd72, %fd70, %fd71, %fd69;
	ld.global.f64 	%fd73, [%rd20+24];
	ld.global.f64 	%fd74, [%rd22+24];
	fma.rn.f64 	%fd75, %fd73, %fd74, %fd72;
	ld.global.f64 	%fd76, [%rd20+32];
	ld.global.f64 	%fd77, [%rd22+32];
	fma.rn.f64 	%fd78, %fd76, %fd77, %fd75;
	ld.global.f64 	%fd79, [%rd20+40];
	ld.global.f64 	%fd80, [%rd22+40];
	fma.rn.f64 	%fd81, %fd79, %fd80, %fd78;
	ld.global.f64 	%fd82, [%rd20+48];
	ld.global.f64 	%fd83, [%rd22+48];
	fma.rn.f64 	%fd84, %fd82, %fd83, %fd81;
	ld.global.f64 	%fd85, [%rd20+56];
	ld.global.f64 	%fd86, [%rd22+56];
	fma.rn.f64 	%fd109, %fd85, %fd86, %fd84;
	add.s32 	%r34, %r34, 8;
$L__BB2_8:
	setp.eq.s32 	%p7, %r11, 0;
	@%p7 bra 	$L__BB2_14;
	and.b32  	%r14, %r23, 3;
	setp.lt.u32 	%p8, %r11, 4;
	@%p8 bra 	$L__BB2_11;
	add.s32 	%r30, %r34, %r2;
	mul.wide.s32 	%rd23, %r30, 8;
	add.s64 	%rd24, %rd2, %rd23;
	ld.global.f64 	%fd88, [%rd24];
	mul.wide.u32 	%rd25, %r34, 8;
	add.s64 	%rd26, %rd1, %rd25;
	ld.global.f64 	%fd89, [%rd26];
	fma.rn.f64 	%fd90, %fd88, %fd89, %fd109;
	ld.global.f64 	%fd91, [%rd24+8];
	ld.global.f64 	%fd92, [%rd26+8];
	fma.rn.f64 	%fd93, %fd91, %fd92, %fd90;
	ld.global.f64 	%fd94, [%rd24+16];
	ld.global.f64 	%fd95, [%rd26+16];
	fma.rn.f64 	%fd96, %fd94, %fd95, %fd93;
	ld.global.f64 	%fd97, [%rd24+24];
	ld.global.f64 	%fd98, [%rd26+24];
	fma.rn.f64 	%fd109, %fd97, %fd98, %fd96;
	add.s32 	%r34, %r34, 4;
$L__BB2_11:
	setp.eq.s32 	%p9, %r14, 0;
	@%p9 bra 	$L__BB2_14;
	mul.wide.u32 	%rd27, %r34, 8;
	add.s64 	%rd34, %rd1, %rd27;
	add.s32 	%r37, %r34, %r2;
	neg.s32 	%r36, %r14;
$L__BB2_13:
	.pragma "nounroll";
	mul.wide.s32 	%rd28, %r37, 8;
	add.s64 	%rd29, %rd2, %rd28;
	ld.global.f64 	%fd99, [%rd29];
	ld.global.f64 	%fd100, [%rd34];
	fma.rn.f64 	%fd109, %fd99, %fd100, %fd109;
	add.s64 	%rd34, %rd34, 8;
	add.s32 	%r37, %r37, 1;
	add.s32 	%r36, %r36, 1;
	setp.ne.s32 	%p10, %r36, 0;
	@%p10 bra 	$L__BB2_13;
$L__BB2_14:
	cvta.to.global.u64 	%rd30, %rd11;
	add.s64 	%rd32, %rd30, %rd15;
	st.global.f64 	[%rd32], %fd109;
$L__BB2_15:
	ret;

}


// ===== COMPILED SASS (sm_100) =====

	.target	sm_100

	.elftype	@"ET_EXEC"


//--------------------- .note.nv.tkinfo           --------------------------
	.section	.note.nv.tkinfo,"",@"SHT_NOTE"
	.sectionflags	@"SHF_NOTE_NV_TKINFO"
	.tkinfo
        /*0018*/ 	.word	0x00000002
        /*0030*/ 	.string	""
        /*0030*/ 	.string	"ptxas"
        /*0030*/ 	.string	"Cuda compilation tools, release 13.0, V13.0.88"
        /*0030*/ 	.string	"Build cuda_13.0.r13.0/compiler.36424714_0"
        /*0030*/ 	.string	"-arch sm_100 -m 64 "



//--------------------- .note.nv.cuinfo           --------------------------
	.section	.note.nv.cuinfo,"",@"SHT_NOTE"
	.sectionflags	@"SHF_NOTE_NV_CUINFO"
        /*0018*/ 	.short	0x0002
        /*001a*/ 	.short	0x0064
        /*001c*/ 	.short	0x0082
	.zero		2


//--------------------- .nv.info                  --------------------------
	.section	.nv.info,"",@"SHT_CUDA_INFO"
	.align	4


	//----- nvinfo : EIATTR_REGCOUNT
	.align		4
        /*0000*/ 	.byte	0x04, 0x2f
        /*0002*/ 	.short	(.L_1 - .L_0)
	.align		4
.L_0:
        /*0004*/ 	.word	index@(_Z7softmaxPdS_i)
        /*0008*/ 	.word	0x00000019


	//----- nvinfo : EIATTR_FRAME_SIZE
	.align		4
.L_1:
        /*000c*/ 	.byte	0x04, 0x11
        /*000e*/ 	.short	(.L_3 - .L_2)
	.align		4
.L_2:
        /*0010*/ 	.word	index@($__internal_0_$__cuda_sm20_div_rn_f64_full)
        /*0014*/ 	.word	0x00000000


	//----- nvinfo : EIATTR_FRAME_SIZE
	.align		4
.L_3:
        /*0018*/ 	.byte	0x04, 0x11
        /*001a*/ 	.short	(.L_5 - .L_4)
	.align		4
.L_4:
        /*001c*/ 	.word	index@(_Z7softmaxPdS_i)
        /*0020*/ 	.word	0x00000000


	//----- nvinfo : EIATTR_REGCOUNT
	.align		4
.L_5:
        /*0024*/ 	.byte	0x04, 0x2f
        /*0026*/ 	.short	(.L_7 - .L_6)
	.align		4
.L_6:
        /*0028*/ 	.word	index@(_Z4ReLUPdS_i)
        /*002c*/ 	.word	0x00000010


	//----- nvinfo : EIATTR_FRAME_SIZE
	.align		4
.L_7:
        /*0030*/ 	.byte	0x04, 0x11
        /*0032*/ 	.short	(.L_9 - .L_8)
	.align		4
.L_8:
        /*0034*/ 	.word	index@(_Z4ReLUPdS_i)
        /*0038*/ 	.word	0x00000000


	//----- nvinfo : EIATTR_REGCOUNT
	.align		4
.L_9:
        /*003c*/ 	.byte	0x04, 0x2f
        /*003e*/ 	.short	(.L_11 - .L_10)
	.align		4
.L_10:
        /*0040*/ 	.word	index@(_Z19forward_propagationPdS_S_S_ii)
        /*0044*/ 	.word	0x00000020


	//----- nvinfo : EIATTR_FRAME_SIZE
	.align		4
.L_11:
        /*0048*/ 	.byte	0x04, 0x11
        /*004a*/ 	.short	(.L_13 - .L_12)
	.align		4
.L_12:
        /*004c*/ 	.word	index@(_Z19forward_propagationPdS_S_S_ii)
        /*0050*/ 	.word	0x00000000


	//----- nvinfo : EIATTR_MIN_STACK_SIZE
	.align		4
.L_13:
        /*0054*/ 	.byte	0x04, 0x12
        /*0056*/ 	.short	(.L_15 - .L_14)
	.align		4
.L_14:
        /*0058*/ 	.word	index@(_Z19forward_propagationPdS_S_S_ii)
        /*005c*/ 	.word	0x00000000


	//----- nvinfo : EIATTR_MIN_STACK_SIZE
	.align		4
.L_15:
        /*0060*/ 	.byte	0x04, 0x12
        /*0062*/ 	.short	(.L_17 - .L_16)
	.align		4
.L_16:
        /*0064*/ 	.word	index@(_Z4ReLUPdS_i)
        /*0068*/ 	.word	0x00000000


	//----- nvinfo : EIATTR_MIN_STACK_SIZE
	.align		4
.L_17:
        /*006c*/ 	.byte	0x04, 0x12
        /*006e*/ 	.short	(.L_19 - .L_18)
	.align		4
.L_18:
        /*0070*/ 	.word	index@(_Z7softmaxPdS_i)
        /*0074*/ 	.word	0x00000000
.L_19:


//--------------------- .nv.compat                --------------------------
	.section	.nv.compat,"",@"SHT_CUDA_COMPAT_INFO"
	.align	4
        /*0000*/ 	.byte	0x02, 0x09, 0x00, 0x00, 0x02, 0x02, 0x01, 0x00, 0x02, 0x05, 0x05, 0x00, 0x03, 0x07, 0x01, 0x01
        /*0010*/ 	.byte	0x02, 0x03, 0x00, 0x00, 0x02, 0x06, 0x01, 0x00, 0x04, 0x0b, 0x08, 0x00, 0x01, 0x00, 0x00, 0x00
        /*0020*/ 	.byte	0x00, 0x00, 0x00, 0x00


//--------------------- .nv.info._Z19forward_propagationPdS_S_S_ii --------------------------
	.section	.nv.info._Z19forward_propagationPdS_S_S_ii,"",@"SHT_CUDA_INFO"
	.sectionflags	@""
	.align	4


	//----- nvinfo : EIATTR_CUDA_API_VERSION
	.align		4
        /*0000*/ 	.byte	0x04, 0x37
        /*0002*/ 	.short	(.L_21 - .L_20)
.L_20:
        /*0004*/ 	.word	0x00000082


	//----- nvinfo : EIATTR_KPARAM_INFO
	.align		4
.L_21:
        /*0008*/ 	.byte	0x04, 0x17
        /*000a*/ 	.short	(.L_23 - .L_22)
.L_22:
        /*000c*/ 	.word	0x00000000
        /*0010*/ 	.short	0x0005
        /*0012*/ 	.short	0x0024
        /*0014*/ 	.byte	0x00, 0xf0, 0x11, 0x00


	//----- nvinfo : EIATTR_KPARAM_INFO
	.align		4
.L_23:
        /*0018*/ 	.byte	0x04, 0x17
        /*001a*/ 	.short	(.L_25 - .L_24)
.L_24:
        /*001c*/ 	.word	0x00000000
        /*0020*/ 	.short	0x0004
        /*0022*/ 	.short	0x0020
        /*0024*/ 	.byte	0x00, 0xf0, 0x11, 0x00


	//----- nvinfo : EIATTR_KPARAM_INFO
	.align		4
.L_25:
        /*0028*/ 	.byte	0x04, 0x17
        /*002a*/ 	.short	(.L_27 - .L_26)
.L_26:
        /*002c*/ 	.word	0x00000000
        /*0030*/ 	.short	0x0003
        /*0032*/ 	.short	0x0018
        /*0034*/ 	.byte	0x00, 0xf5, 0x21, 0x00


	//----- nvinfo : EIATTR_KPARAM_INFO
	.align		4
.L_27:
        /*0038*/ 	.byte	0x04, 0x17
        /*003a*/ 	.short	(.L_29 - .L_28)
.L_28:
        /*003c*/ 	.word	0x00000000
        /*0040*/ 	.short	0x0002
        /*0042*/ 	.short	0x0010
        /*0044*/ 	.byte	0x00, 0xf5, 0x21, 0x00


	//----- nvinfo : EIATTR_KPARAM_INFO
	.align		4
.L_29:
        /*0048*/ 	.byte	0x04, 0x17
        /*004a*/ 	.short	(.L_31 - .L_30)
.L_30:
        /*004c*/ 	.word	0x00000000
        /*0050*/ 	.short	0x0001
        /*0052*/ 	.short	0x0008
        /*0054*/ 	.byte	0x00, 0xf5, 0x21, 0x00


	//----- nvinfo : EIATTR_KPARAM_INFO
	.align		4
.L_31:
        /*0058*/ 	.byte	0x04, 0x17
        /*005a*/ 	.short	(.L_33 - .L_32)
.L_32:
        /*005c*/ 	.word	0x00000000
        /*0060*/ 	.short	0x0000
        /*0062*/ 	.short	0x0000
        /*0064*/ 	.byte	0x00, 0xf5, 0x21, 0x00


	//----- nvinfo : EIATTR_SPARSE_MMA_MASK
	.align		4
.L_33:
        /*0068*/ 	.byte	0x03, 0x50
        /*006a*/ 	.short	0x0000


	//----- nvinfo : EIATTR_MAXREG_COUNT
	.align		4
        /*006c*/ 	.byte	0x03, 0x1b
        /*006e*/ 	.short	0x00ff


	//----- nvinfo : EIATTR_MERCURY_ISA_VERSION
	.align		4
        /*0070*/ 	.byte	0x03, 0x5f
        /*0072*/ 	.short	0x0101


	//----- nvinfo : EIATTR_VRC_CTA_INIT_COUNT
	.align		4
        /*0074*/ 	.byte	0x02, 0x4a
	.zero		1
	.zero		1


	//----- nvinfo : EIATTR_EXIT_INSTR_OFFSETS
	.align		4
        /*0078*/ 	.byte	0x04, 0x1c
        /*007a*/ 	.short	(.L_35 - .L_34)


	//   ....[0]....
.L_34:
        /*007c*/ 	.word	0x00000070


	//   ....[1]....
        /*0080*/ 	.word	0x00000ac0


	//----- nvinfo : EIATTR_CBANK_PARAM_SIZE
	.align		4
.L_35:
        /*0084*/ 	.byte	0x03, 0x19
        /*0086*/ 	.short	0x0028


	//----- nvinfo : EIATTR_PARAM_CBANK
	.align		4
        /*0088*/ 	.byte	0x04, 0x0a
        /*008a*/ 	.short	(.L_37 - .L_36)
	.align		4
.L_36:
        /*008c*/ 	.word	index@(.nv.constant0._Z19forward_propagationPdS_S_S_ii)
        /*0090*/ 	.short	0x0380
        /*0092*/ 	.short	0x0028


	//----- nvinfo : EIATTR_SW_WAR
	.align		4
.L_37:
        /*0094*/ 	.byte	0x04, 0x36
        /*0096*/ 	.short	(.L_39 - .L_38)
.L_38:
        /*0098*/ 	.word	0x00000008
.L_39:


//--------------------- .nv.info._Z4ReLUPdS_i     --------------------------
	.section	.nv.info._Z4ReLUPdS_i,"",@"SHT_CUDA_INFO"
	.sectionflags	@""
	.align	4


	//----- nvinfo : EIATTR_CUDA_API_VERSION
	.align		4
        /*0000*/ 	.byte	0x04, 0x37
        /*0002*/ 	.short	(.L_41 - .L_40)
.L_40:
        /*0004*/ 	.word	0x00000082


	//----- nvinfo : EIATTR_KPARAM_INFO
	.align		4
.L_41:
        /*0008*/ 	.byte	0x04, 0x17
        /*000a*/ 	.short	(.L_43 - .L_42)
.L_42:
        /*000c*/ 	.word	0x00000000
        /*0010*/ 	.short	0x0002
        /*0012*/ 	.short	0x0010
        /*0014*/ 	.byte	0x00, 0xf0, 0x11, 0x00


	//----- nvinfo : EIATTR_KPARAM_INFO
	.align		4
.L_43:
        /*0018*/ 	.byte	0x04, 0x17
        /*001a*/ 	.short	(.L_45 - .L_44)
.L_44:
        /*001c*/ 	.word	0x00000000
        /*0020*/ 	.short	0x0001
        /*0022*/ 	.short	0x0008
        /*0024*/ 	.byte	0x00, 0xf5, 0x21, 0x00


	//----- nvinfo : EIATTR_KPARAM_INFO
	.align		4
.L_45:
        /*0028*/ 	.byte	0x04, 0x17
        /*002a*/ 	.short	(.L_47 - .L_46)
.L_46:
        /*002c*/ 	.word	0x00000000
        /*0030*/ 	.short	0x0000
        /*0032*/ 	.short	0x0000
        /*0034*/ 	.byte	0x00, 0xf5, 0x21, 0x00


	//----- nvinfo : EIATTR_SPARSE_MMA_MASK
	.align		4
.L_47:
        /*0038*/ 	.byte	0x03, 0x50
        /*003a*/ 	.short	0x0000


	//----- nvinfo : EIATTR_MAXREG_COUNT
	.align		4
        /*003c*/ 	.byte	0x03, 0x1b
        /*003e*/ 	.short	0x00ff


	//----- nvinfo : EIATTR_MERCURY_ISA_VERSION
	.align		4
        /*0040*/ 	.byte	0x03, 0x5f
        /*0042*/ 	.short	0x0101


	//----- nvinfo : EIATTR_VRC_CTA_INIT_COUNT
	.align		4
        /*0044*/ 	.byte	0x02, 0x4a
	.zero		1
	.zero		1


	//----- nvinfo : EIATTR_EXIT_INSTR_OFFSETS
	.align		4
        /*0048*/ 	.byte	0x04, 0x1c
        /*004a*/ 	.short	(.L_49 - .L_48)


	//   ....[0]....
.L_48:
        /*004c*/ 	.word	0x00000070


	//   ....[1]....
        /*0050*/ 	.word	0x00000180


	//----- nvinfo : EIATTR_CBANK_PARAM_SIZE
	.align		4
.L_49:
        /*0054*/ 	.byte	0x03, 0x19
        /*0056*/ 	.short	0x0014


	//----- nvinfo : EIATTR_PARAM_CBANK
	.align		4
        /*0058*/ 	.byte	0x04, 0x0a
        /*005a*/ 	.short	(.L_51 - .L_50)
	.align		4
.L_50:
        /*005c*/ 	.word	index@(.nv.constant0._Z4ReLUPdS_i)
        /*0060*/ 	.short	0x0380
        /*0062*/ 	.short	0x0014


	//----- nvinfo : EIATTR_SW_WAR
	.align		4
.L_51:
        /*0064*/ 	.byte	0x04, 0x36
        /*0066*/ 	.short	(.L_53 - .L_52)
.L_52:
        /*0068*/ 	.word	0x00000008
.L_53:


//--------------------- .nv.info._Z7softmaxPdS_i  --------------------------
	.section	.nv.info._Z7softmaxPdS_i,"",@"SHT_CUDA_INFO"
	.sectionflags	@""
	.align	4


	//----- nvinfo : EIATTR_CUDA_API_VERSION
	.align		4
        /*0000*/ 	.byte	0x04, 0x37
        /*0002*/ 	.short	(.L_55 - .L_54)
.L_54:
        /*0004*/ 	.word	0x00000082


	//----- nvinfo : EIATTR_KPARAM_INFO
	.align		4
.L_55:
        /*0008*/ 	.byte	0x04, 0x17
        /*000a*/ 	.short	(.L_57 - .L_56)
.L_56:
        /*000c*/ 	.word	0x00000000
        /*0010*/ 	.short	0x0002
        /*0012*/ 	.short	0x0010
        /*0014*/ 	.byte	0x00, 0xf0, 0x11, 0x00


	//----- nvinfo : EIATTR_KPARAM_INFO
	.align		4
.L_57:
        /*0018*/ 	.byte	0x04, 0x17
        /*001a*/ 	.short	(.L_59 - .L_58)
.L_58:
        /*001c*/ 	.word	0x00000000
        /*0020*/ 	.short	0x0001
        /*0022*/ 	.short	0x0008
        /*0024*/ 	.byte	0x00, 0xf5, 0x21, 0x00


	//----- nvinfo : EIATTR_KPARAM_INFO
	.align		4
.L_59:
        /*0028*/ 	.byte	0x04, 0x17
        /*002a*/ 	.short	(.L_61 - .L_60)
.L_60:
        /*002c*/ 	.word	0x00000000
        /*0030*/ 	.short	0x0000
        /*0032*/ 	.short	0x0000
        /*0034*/ 	.byte	0x00, 0xf5, 0x21, 0x00


	//----- nvinfo : EIATTR_SPARSE_MMA_MASK
	.align		4
.L_61:
        /*0038*/ 	.byte	0x03, 0x50
        /*003a*/ 	.short	0x0000


	//----- nvinfo : EIATTR_MAXREG_COUNT
	.align		4
        /*003c*/ 	.byte	0x03, 0x1b
        /*003e*/ 	.short	0x00ff


	//----- nvinfo : EIATTR_NUM_BARRIERS
	.align		4
        /*0040*/ 	.byte	0x02, 0x4c
        /*0042*/ 	.byte	0x01
	.zero		1


	//----- nvinfo : EIATTR_MERCURY_ISA_VERSION
	.align		4
        /*0044*/ 	.byte	0x03, 0x5f
        /*0046*/ 	.short	0x0101


	//----- nvinfo : EIATTR_VRC_CTA_INIT_COUNT
	.align		4
        /*0048*/ 	.byte	0x02, 0x4a
	.zero		1
	.zero		1


	//----- nvinfo : EIATTR_EXIT_INSTR_OFFSETS
	.align		4
        /*004c*/ 	.byte	0x04, 0x1c
        /*004e*/ 	.short	(.L_63 - .L_62)


	//   ....[0]....
.L_62:
        /*0050*/ 	.word	0x00000640


	//   ....[1]....
        /*0054*/ 	.word	0x00000c10


	//----- nvinfo : EIATTR_CRS_STACK_SIZE
	.align		4
.L_63:
        /*0058*/ 	.byte	0x04, 0x1e
        /*005a*/ 	.short	(.L_65 - .L_64)
.L_64:
        /*005c*/ 	.word	0x00000000


	//----- nvinfo : EIATTR_CBANK_PARAM_SIZE
	.align		4
.L_65:
        /*0060*/ 	.byte	0x03, 0x19
        /*0062*/ 	.short	0x0014


	//----- nvinfo : EIATTR_PARAM_CBANK
	.align		4
        /*0064*/ 	.byte	0x04, 0x0a
        /*0066*/ 	.short	(.L_67 - .L_66)
	.align		4
.L_66:
        /*0068*/ 	.word	index@(.nv.constant0._Z7softmaxPdS_i)
        /*006c*/ 	.short	0x0380
        /*006e*/ 	.short	0x0014


	//----- nvinfo : EIATTR_SW_WAR
	.align		4
.L_67:
        /*0070*/ 	.byte	0x04, 0x36
        /*0072*/ 	.short	(.L_69 - .L_68)
.L_68:
        /*0074*/ 	.word	0x00000008
.L_69:


//--------------------- .nv.callgraph             --------------------------
	.section	.nv.callgraph,"",@"SHT_CUDA_CALLGRAPH"
	.align	4
	.sectionentsize	8
	.align		4
        /*0000*/ 	.word	0x00000000
	.align		4
        /*0004*/ 	.word	0xffffffff
	.align		4
        /*0008*/ 	.word	0x00000000
	.align		4
        /*000c*/ 	.word	0xfffffffe
	.align		4
        /*0010*/ 	.word	0x00000000
	.align		4
        /*0014*/ 	.word	0xfffffffd
	.align		4
        /*0018*/ 	.word	0x00000000
	.align		4
        /*001c*/ 	.word	0xfffffffc


//--------------------- .text._Z19forward_propagationPdS_S_S_ii --------------------------
	.section	.text._Z19forward_propagationPdS_S_S_ii,"ax",@progbits
	.align	128
        .global         _Z19forward_propagationPdS_S_S_ii
        .type           _Z19forward_propagationPdS_S_S_ii,@function
        .size           _Z19forward_propagationPdS_S_S_ii,(.L_x_26 - _Z19forward_propagationPdS_S_S_ii)
        .other          _Z19forward_propagationPdS_S_S_ii,@"STO_CUDA_ENTRY STV_DEFAULT"
_Z19forward_propagationPdS_S_S_ii:
.text._Z19forward_propagationPdS_S_S_ii:
[----:B------:R-:W-:Y:S01]  /*0000*/  LDC R1, c[0x0][0x37c] ;  /* 0x0000df00ff017b82 */ /* 0x000fe20000000800 */
[----:B------:R-:W0:Y:S07]  /*0010*/  S2R R3, SR_TID.X ;  /* 0x0000000000037919 */ /* 0x000e2e0000002100 */
[----:B------:R-:W0:Y:S01]  /*0020*/  S2UR UR4, SR_CTAID.X ;  /* 0x00000000000479c3 */ /* 0x000e220000002500 */
[----:B------:R-:W1:Y:S07]  /*0030*/  LDCU UR5, c[0x0][0x3a0] ;  /* 0x00007400ff0577ac */ /* 0x000e6e0008000800 */
[----:B------:R-:W0:Y:S02]  /*0040*/  LDC R0, c[0x0][0x360] ;  /* 0x0000d800ff007b82 */ /* 0x000e240000000800 */
[----:B0-----:R-:W-:-:S05]  /*0050*/  IMAD R0, R0, UR4, R3 ;  /* 0x0000000400007c24 */ /* 0x001fca000f8e0203 */
[----:B-1----:R-:W-:-:S13]  /*0060*/  ISETP.GE.AND P0, PT, R0, UR5, PT ;  /* 0x0000000500007c0c */ /* 0x002fda000bf06270 */
[----:B------:R-:W-:Y:S05]  /*0070*/  @P0 EXIT ;  /* 0x000000000000094d */ /* 0x000fea0003800000 */
[----:B------:R-:W0:Y:S01]  /*0080*/  LDC.64 R24, c[0x0][0x390] ;  /* 0x0000e400ff187b82 */ /* 0x000e220000000a00 */
[----:B------:R-:W1:Y:S01]  /*0090*/  LDCU.64 UR12, c[0x0][0x358] ;  /* 0x00006b00ff0c77ac */ /* 0x000e620008000a00 */
[----:B------:R-:W2:Y:S01]  /*00a0*/  LDCU UR8, c[0x0][0x3a4] ;  /* 0x00007480ff0877ac */ /* 0x000ea20008000800 */
[----:B0-----:R-:W-:-:S06]  /*00b0*/  IMAD.WIDE R24, R0, 0x8, R24 ;  /* 0x0000000800187825 */ /* 0x001fcc00078e0218 */
[----:B-1----:R-:W5:Y:S01]  /*00c0*/  LDG.E.64 R24, desc[UR12][R24.64] ;  /* 0x0000000c18187981 */ /* 0x002f62000c1e1b00 */
[----:B--2---:R-:W-:-:S09]  /*00d0*/  UISETP.GE.AND UP0, UPT, UR8, 0x1, UPT ;  /* 0x000000010800788c */ /* 0x004fd2000bf06270 */
[----:B------:R-:W-:Y:S05]  /*00e0*/  BRA.U !UP0, `(.L_x_0) ;  /* 0x0000000908687547 */ /* 0x000fea000b800000 */
[----:B------:R-:W-:Y:S01]  /*00f0*/  UISETP.GE.U32.AND UP1, UPT, UR8, 0x10, UPT ;  /* 0x000000100800788c */ /* 0x000fe2000bf26070 */
[----:B------:R-:W-:Y:S01]  /*0100*/  HFMA2 R3, -RZ, RZ, 0, 0 ;  /* 0x00000000ff037431 */ /* 0x000fe200000001ff */
[----:B------:R-:W-:Y:S02]  /*0110*/  ULOP3.LUT UR9, UR8, 0xf, URZ, 0xc0, !UPT ;  /* 0x0000000f08097892 */ /* 0x000fe4000f8ec0ff */
[----:B------:R-:W-:Y:S02]  /*0120*/  IMAD R2, R0, UR8, RZ ;  /* 0x0000000800027c24 */ /* 0x000fe4000f8e02ff */
[----:B------:R-:W-:-:S03]  /*0130*/  UISETP.NE.AND UP0, UPT, UR9, URZ, UPT ;  /* 0x000000ff0900728c */ /* 0x000fc6000bf05270 */
[----:B------:R-:W-:Y:S08]  /*0140*/  BRA.U !UP1, `(.L_x_1) ;  /* 0x0000000509187547 */ /* 0x000ff0000b800000 */
[----:B------:R-:W0:Y:S01]  /*0150*/  LDCU.128 UR4, c[0x0][0x380] ;  /* 0x00007000ff0477ac */ /* 0x000e220008000c00 */
[----:B------:R-:W-:Y:S01]  /*0160*/  MOV R26, R2 ;  /* 0x00000002001a7202 */ /* 0x000fe20000000f00 */
[----:B------:R-:W-:-:S04]  /*0170*/  ULOP3.LUT UR10, UR8, 0x7ffffff0, URZ, 0xc0, !UPT ;  /* 0x7ffffff0080a7892 */ /* 0x000fc8000f8ec0ff */
[----:B------:R-:W-:Y:S02]  /*0180*/  UIADD3 UR11, UPT, UPT, -UR10, URZ, URZ ;  /* 0x000000ff0a0b7290 */ /* 0x000fe4000fffe1ff */
[----:B------:R-:W-:Y:S01]  /*0190*/  IMAD.U32 R3, RZ, RZ, UR10 ;  /* 0x0000000aff037e24 */ /* 0x000fe2000f8e00ff */
[----:B0-----:R-:W-:Y:S02]  /*01a0*/  UIADD3 UR4, UP2, UPT, UR4, 0x40, URZ ;  /* 0x0000004004047890 */ /* 0x001fe4000ff5e0ff */
[----:B------:R-:W-:Y:S02]  /*01b0*/  UIADD3 UR6, UP1, UPT, UR6, 0x40, URZ ;  /* 0x0000004006067890 */ /* 0x000fe4000ff3e0ff */
[----:B------:R-:W-:Y:S02]  /*01c0*/  UIADD3.X UR5, UPT, UPT, URZ, UR5, URZ, UP2, !UPT ;  /* 0x00000005ff057290 */ /* 0x000fe400097fe4ff */
[----:B------:R-:W-:Y:S01]  /*01d0*/  MOV R10, UR4 ;  /* 0x00000004000a7c02 */ /* 0x000fe20008000f00 */
[----:B------:R-:W-:-:S03]  /*01e0*/  UIADD3.X UR7, UPT, UPT, URZ, UR7, URZ, UP1, !UPT ;  /* 0x00000007ff077290 */ /* 0x000fc60008ffe4ff */
[----:B------:R-:W-:-:S09]  /*01f0*/  IMAD.U32 R11, RZ, RZ, UR5 ;  /* 0x00000005ff0b7e24 */ /* 0x000fd2000f8e00ff */
.L_x_2:
[----:B------:R-:W-:Y:S01]  /*0200*/  MOV R4, UR6 ;  /* 0x0000000600047c02 */ /* 0x000fe20008000f00 */
[----:B------:R-:W-:Y:S01]  /*0210*/  IMAD.MOV.U32 R6, RZ, RZ, R10 ;  /* 0x000000ffff067224 */ /* 0x000fe200078e000a */
[----:B------:R-:W-:Y:S02]  /*0220*/  MOV R5, UR7 ;  /* 0x0000000700057c02 */ /* 0x000fe40008000f00 */
[----:B------:R-:W-:Y:S01]  /*0230*/  MOV R7, R11 ;  /* 0x0000000b00077202 */ /* 0x000fe20000000f00 */
[----:B------:R-:W-:-:S04]  /*0240*/  IMAD.WIDE R4, R26, 0x8, R4 ;  /* 0x000000081a047825 */ /* 0x000fc800078e0204 */
[----:B------:R-:W2:Y:S04]  /*0250*/  LDG.E.64 R22, desc[UR12][R6.64+-0x40] ;  /* 0xffffc00c06167981 */ /* 0x000ea8000c1e1b00 */
[----:B------:R-:W2:Y:S04]  /*0260*/  LDG.E.64 R12, desc[UR12][R4.64+-0x40] ;  /* 0xffffc00c040c7981 */ /* 0x000ea8000c1e1b00 */
[----:B------:R-:W3:Y:S04]  /*0270*/  LDG.E.64 R20, desc[UR12][R6.64+-0x38] ;  /* 0xffffc80c06147981 */ /* 0x000ee8000c1e1b00 */
[----:B------:R-:W3:Y:S04]  /*0280*/  LDG.E.64 R16, desc[UR12][R4.64+-0x38] ;  /* 0xffffc80c04107981 */ /* 0x000ee8000c1e1b00 */
[----:B------:R-:W4:Y:S04]  /*0290*/  LDG.E.64 R14, desc[UR12][R6.64+-0x30] ;  /* 0xffffd00c060e7981 */ /* 0x000f28000c1e1b00 */
[----:B------:R-:W4:Y:S04]  /*02a0*/  LDG.E.64 R10, desc[UR12][R4.64+-0x30] ;  /* 0xffffd00c040a7981 */ /* 0x000f28000c1e1b00 */
[----:B------:R-:W4:Y:S04]  /*02b0*/  LDG.E.64 R18, desc[UR12][R6.64+-0x28] ;  /* 0xffffd80c06127981 */ /* 0x000f28000c1e1b00 */
[----:B------:R-:W4:Y:S01]  /*02c0*/  LDG.E.64 R8, desc[UR12][R4.64+-0x28] ;  /* 0xffffd80c04087981 */ /* 0x000f22000c1e1b00 */
[----:B--2--5:R-:W-:-:S03]  /*02d0*/  DFMA R22, R12, R22, R24 ;  /* 0x000000160c16722b */ /* 0x024fc60000000018 */
[----:B------:R-:W2:Y:S04]  /*02e0*/  LDG.E.64 R24, desc[UR12][R6.64+-0x20] ;  /* 0xffffe00c06187981 */ /* 0x000ea8000c1e1b00 */
[----:B------:R-:W2:Y:S01]  /*02f0*/  LDG.E.64 R12, desc[UR12][R4.64+-0x20] ;  /* 0xffffe00c040c7981 */ /* 0x000ea2000c1e1b00 */
[----:B---3--:R-:W-:-:S03]  /*0300*/  DFMA R20, R16, R20, R22 ;  /* 0x000000141014722b */ /* 0x008fc60000000016 */
[----:B------:R-:W3:Y:S04]  /*0310*/  LDG.E.64 R22, desc[UR12][R6.64+-0x18] ;  /* 0xffffe80c06167981 */ /* 0x000ee8000c1e1b00 */
[----:B------:R-:W3:Y:S01]  /*0320*/  LDG.E.64 R16, desc[UR12][R4.64+-0x18] ;  /* 0xffffe80c04107981 */ /* 0x000ee2000c1e1b00 */
[----:B----4-:R-:W-:-:S03]  /*0330*/  DFMA R14, R10, R14, R20 ;  /* 0x0000000e0a0e722b */ /* 0x010fc60000000014 */
[----:B------:R-:W4:Y:S04]  /*0340*/  LDG.E.64 R10, desc[UR12][R6.64+-0x10] ;  /* 0xfffff00c060a7981 */ /* 0x000f28000c1e1b00 */
[----:B------:R-:W4:Y:S01]  /*0350*/  LDG.E.64 R20, desc[UR12][R4.64+-0x10] ;  /* 0xfffff00c04147981 */ /* 0x000f22000c1e1b00 */
[----:B------:R-:W-:-:S03]  /*0360*/  DFMA R18, R8, R18, R14 ;  /* 0x000000120812722b */ /* 0x000fc6000000000e */
[----:B------:R-:W4:Y:S04]  /*0370*/  LDG.E.64 R14, desc[UR12][R6.64+-0x8] ;  /* 0xfffff80c060e7981 */ /* 0x000f28000c1e1b00 */
[----:B------:R-:W4:Y:S01]  /*0380*/  LDG.E.64 R8, desc[UR12][R4.64+-0x8] ;  /* 0xfffff80c04087981 */ /* 0x000f22000c1e1b00 */
[----:B--2---:R-:W-:-:S03]  /*0390*/  DFMA R24, R12, R24, R18 ;  /* 0x000000180c18722b */ /* 0x004fc60000000012 */
        /* <DEDUP_REMOVED lines=23> */
[----:B------:R-:W-:Y:S01]  /*0510*/  UIADD3 UR11, UPT, UPT, UR11, 0x10, URZ ;  /* 0x000000100b0b7890 */ /* 0x000fe2000fffe0ff */
[----:B------:R-:W-:-:S03]  /*0520*/  VIADD R26, R26, 0x10 ;  /* 0x000000101a1a7836 */ /* 0x000fc60000000000 */
[----:B------:R-:W-:Y:S01]  /*0530*/  UISETP.NE.AND UP1, UPT, UR11, URZ, UPT ;  /* 0x000000ff0b00728c */ /* 0x000fe2000bf25270 */
[----:B--2---:R-:W-:-:S08]  /*0540*/  DFMA R10, R14, R12, R10 ;  /* 0x0000000c0e0a722b */ /* 0x004fd0000000000a */
[----:B---3--:R-:W-:-:S08]  /*0550*/  DFMA R10, R18, R16, R10 ;  /* 0x00000010120a722b */ /* 0x008fd0000000000a */
[----:B----4-:R-:W-:Y:S01]  /*0560*/  DFMA R24, R24, R22, R10 ;  /* 0x000000161818722b */ /* 0x010fe2000000000a */
[----:B------:R-:W-:-:S04]  /*0570*/  IADD3 R10, P0, PT, R6, 0x80, RZ ;  /* 0x00000080060a7810 */ /* 0x000fc80007f1e0ff */
[----:B------:R-:W-:-:S03]  /*0580*/  IADD3.X R11, PT, PT, RZ, R7, RZ, P0, !PT ;  /* 0x00000007ff0b7210 */ /* 0x000fc600007fe4ff */
[----:B------:R-:W-:Y:S01]  /*0590*/  DFMA R24, R20, R8, R24 ;  /* 0x000000081418722b */ /* 0x000fe20000000018 */
[----:B------:R-:W-:Y:S10]  /*05a0*/  BRA.U UP1, `(.L_x_2) ;  /* 0xfffffffd01147547 */ /* 0x000ff4000b83ffff */
.L_x_1:
[----:B------:R-:W-:Y:S05]  /*05b0*/  BRA.U !UP0, `(.L_x_0) ;  /* 0x0000000508347547 */ /* 0x000fea000b800000 */
[----:B------:R-:W-:Y:S02]  /*05c0*/  UISETP.GE.U32.AND UP0, UPT, UR9, 0x8, UPT ;  /* 0x000000080900788c */ /* 0x000fe4000bf06070 */
[----:B------:R-:W-:-:S04]  /*05d0*/  ULOP3.LUT UR5, UR8, 0x7, URZ, 0xc0, !UPT ;  /* 0x0000000708057892 */ /* 0x000fc8000f8ec0ff */
[----:B------:R-:W-:-:S03]  /*05e0*/  UISETP.NE.AND UP1, UPT, UR5, URZ, UPT ;  /* 0x000000ff0500728c */ /* 0x000fc6000bf25270 */
[----:B------:R-:W-:Y:S08]  /*05f0*/  BRA.U !UP0, `(.L_x_3) ;  /* 0x0000000108787547 */ /* 0x000ff0000b800000 */
[----:B------:R-:W0:Y:S01]  /*0600*/  LDC.64 R10, c[0x0][0x388] ;  /* 0x0000e200ff0a7b82 */ /* 0x000e220000000a00 */
[----:B------:R-:W-:-:S07]  /*0610*/  IADD3 R7, PT, PT, R2, R3, RZ ;  /* 0x0000000302077210 */ /* 0x000fce0007ffe0ff */
[----:B------:R-:W1:Y:S01]  /*0620*/  LDC.64 R4, c[0x0][0x380] ;  /* 0x0000e000ff047b82 */ /* 0x000e620000000a00 */
[----:B0-----:R-:W-:-:S05]  /*0630*/  IMAD.WIDE R10, R7, 0x8, R10 ;  /* 0x00000008070a7825 */ /* 0x001fca00078e020a */
[----:B------:R-:W2:Y:S01]  /*0640*/  LDG.E.64 R12, desc[UR12][R10.64] ;  /* 0x0000000c0a0c7981 */ /* 0x000ea2000c1e1b00 */
[----:B-1----:R-:W-:-:S03]  /*0650*/  IMAD.WIDE.U32 R4, R3, 0x8, R4 ;  /* 0x0000000803047825 */ /* 0x002fc600078e0004 */
[----:B------:R-:W3:Y:S04]  /*0660*/  LDG.E.64 R16, desc[UR12][R10.64+0x8] ;  /* 0x0000080c0a107981 */ /* 0x000ee8000c1e1b00 */
[----:B------:R-:W2:Y:S04]  /*0670*/  LDG.E.64 R14, desc[UR12][R4.64] ;  /* 0x0000000c040e7981 */ /* 0x000ea8000c1e1b00 */
[----:B------:R-:W3:Y:S04]  /*0680*/  LDG.E.64 R18, desc[UR12][R4.64+0x8] ;  /* 0x0000080c04127981 */ /* 0x000ee8000c1e1b00 */
[----:B------:R-:W4:Y:S04]  /*0690*/  LDG.E.64 R20, desc[UR12][R10.64+0x10] ;  /* 0x0000100c0a147981 */ /* 0x000f28000c1e1b00 */
[----:B------:R-:W4:Y:S04]  /*06a0*/  LDG.E.64 R22, desc[UR12][R4.64+0x10] ;  /* 0x0000100c04167981 */ /* 0x000f28000c1e1b00 */
        /* <DEDUP_REMOVED lines=13> */
[----:B------:R-:W-:Y:S01]  /*0780*/  DFMA R6, R6, R8, R20 ;  /* 0x000000080606722b */ /* 0x000fe20000000014 */
[----:B------:R-:W-:-:S07]  /*0790*/  IADD3 R3, PT, PT, R3, 0x8, RZ ;  /* 0x0000000803037810 */ /* 0x000fce0007ffe0ff */
[----:B--2---:R-:W-:-:S08]  /*07a0*/  DFMA R6, R12, R14, R6 ;  /* 0x0000000e0c06722b */ /* 0x004fd00000000006 */
[----:B---3--:R-:W-:-:S08]  /*07b0*/  DFMA R6, R16, R18, R6 ;  /* 0x000000121006722b */ /* 0x008fd00000000006 */
[----:B----4-:R-:W-:-:S08]  /*07c0*/  DFMA R24, R22, R24, R6 ;  /* 0x000000181618722b */ /* 0x010fd00000000006 */
[----:B------:R-:W-:-:S11]  /*07d0*/  DFMA R24, R26, R28, R24 ;  /* 0x0000001c1a18722b */ /* 0x000fd60000000018 */
.L_x_3:
[----:B------:R-:W-:Y:S05]  /*07e0*/  BRA.U !UP1, `(.L_x_0) ;  /* 0x0000000109a87547 */ /* 0x000fea000b800000 */
[----:B------:R-:W-:Y:S02]  /*07f0*/  UISETP.GE.U32.AND UP0, UPT, UR5, 0x4, UPT ;  /* 0x000000040500788c */ /* 0x000fe4000bf06070 */
[----:B------:R-:W-:-:S04]  /*0800*/  ULOP3.LUT UR4, UR8, 0x3, URZ, 0xc0, !UPT ;  /* 0x0000000308047892 */ /* 0x000fc8000f8ec0ff */
[----:B------:R-:W-:-:S03]  /*0810*/  UISETP.NE.AND UP1, UPT, UR4, URZ, UPT ;  /* 0x000000ff0400728c */ /* 0x000fc6000bf25270 */
[----:B------:R-:W-:Y:S08]  /*0820*/  BRA.U !UP0, `(.L_x_4) ;  /* 0x0000000108487547 */ /* 0x000ff0000b800000 */
[----:B------:R-:W0:Y:S01]  /*0830*/  LDC.64 R4, c[0x0][0x388] ;  /* 0x0000e200ff047b82 */ /* 0x000e220000000a00 */
[----:B------:R-:W-:-:S07]  /*0840*/  IMAD.IADD R17, R2, 0x1, R3 ;  /* 0x0000000102117824 */ /* 0x000fce00078e0203 */
        /* <DEDUP_REMOVED lines=10> */
[----:B------:R-:W4:Y:S01]  /*08f0*/  LDG.E.64 R14, desc[UR12][R20.64+0x18] ;  /* 0x0000180c140e7981 */ /* 0x000f22000c1e1b00 */
[----:B------:R-:W-:Y:S01]  /*0900*/  IADD3 R3, PT, PT, R3, 0x4, RZ ;  /* 0x0000000403037810 */ /* 0x000fe20007ffe0ff */
[----:B--2--5:R-:W-:-:S08]  /*0910*/  DFMA R18, R18, R22, R24 ;  /* 0x000000161212722b */ /* 0x024fd00000000018 */
[----:B---3--:R-:W-:-:S08]  /*0920*/  DFMA R8, R8, R10, R18 ;  /* 0x0000000a0808722b */ /* 0x008fd00000000012 */
[----:B----4-:R-:W-:-:S08]  /*0930*/  DFMA R4, R4, R6, R8 ;  /* 0x000000060404722b */ /* 0x010fd00000000008 */
[----:B------:R-:W-:-:S11]  /*0940*/  DFMA R24, R12, R14, R4 ;  /* 0x0000000e0c18722b */ /* 0x000fd60000000004 */
.L_x_4:
[----:B------:R-:W-:Y:S05]  /*0950*/  BRA.U !UP1, `(.L_x_0) ;  /* 0x00000001094c7547 */ /* 0x000fea000b800000 */
[----:B------:R-:W0:Y:S01]  /*0960*/  LDC.64 R4, c[0x0][0x380] ;  /* 0x0000e000ff047b82 */ /* 0x000e220000000a00 */
[----:B------:R-:W-:Y:S01]  /*0970*/  IADD3 R9, PT, PT, R2, R3, RZ ;  /* 0x0000000302097210 */ /* 0x000fe20007ffe0ff */
[----:B------:R-:W-:-:S06]  /*0980*/  UIADD3 UR4, UPT, UPT, -UR4, URZ, URZ ;  /* 0x000000ff04047290 */ /* 0x000fcc000fffe1ff */
[----:B------:R-:W1:Y:S01]  /*0990*/  LDC.64 R6, c[0x0][0x388] ;  /* 0x0000e200ff067b82 */ /* 0x000e620000000a00 */
[----:B0-----:R-:W-:-:S04]  /*09a0*/  IMAD.WIDE.U32 R4, R3, 0x8, R4 ;  /* 0x0000000803047825 */ /* 0x001fc800078e0004 */
[----:B------:R-:W-:Y:S01]  /*09b0*/  IMAD.MOV.U32 R8, RZ, RZ, R4 ;  /* 0x000000ffff087224 */ /* 0x000fe200078e0004 */
[----:B------:R-:W-:-:S07]  /*09c0*/  MOV R11, R5 ;  /* 0x00000005000b7202 */ /* 0x000fce0000000f00 */
.L_x_5:
[----:B-1----:R-:W-:Y:S01]  /*09d0*/  IMAD.WIDE R2, R9, 0x8, R6 ;  /* 0x0000000809027825 */ /* 0x002fe200078e0206 */
[----:B------:R-:W-:-:S03]  /*09e0*/  MOV R4, R8 ;  /* 0x0000000800047202 */ /* 0x000fc60000000f00 */
[----:B------:R-:W-:Y:S02]  /*09f0*/  IMAD.MOV.U32 R5, RZ, RZ, R11 ;  /* 0x000000ffff057224 */ /* 0x000fe400078e000b */
[----:B------:R-:W2:Y:S04]  /*0a00*/  LDG.E.64 R2, desc[UR12][R2.64] ;  /* 0x0000000c02027981 */ /* 0x000ea8000c1e1b00 */
[----:B------:R-:W2:Y:S01]  /*0a10*/  LDG.E.64 R4, desc[UR12][R4.64] ;  /* 0x0000000c04047981 */ /* 0x000ea2000c1e1b00 */
[----:B------:R-:W-:Y:S01]  /*0a20*/  UIADD3 UR4, UPT, UPT, UR4, 0x1, URZ ;  /* 0x0000000104047890 */ /* 0x000fe2000fffe0ff */
[----:B------:R-:W-:Y:S02]  /*0a30*/  IADD3 R8, P0, PT, R8, 0x8, RZ ;  /* 0x0000000808087810 */ /* 0x000fe40007f1e0ff */
[----:B------:R-:W-:Y:S01]  /*0a40*/  IADD3 R9, PT, PT, R9, 0x1, RZ ;  /* 0x0000000109097810 */ /* 0x000fe20007ffe0ff */
[----:B------:R-:W-:Y:S01]  /*0a50*/  UISETP.NE.AND UP0, UPT, UR4, URZ, UPT ;  /* 0x000000ff0400728c */ /* 0x000fe2000bf05270 */
[----:B------:R-:W-:Y:S01]  /*0a60*/  IADD3.X R11, PT, PT, RZ, R11, RZ, P0, !PT ;  /* 0x0000000bff0b7210 */ /* 0x000fe200007fe4ff */
[----:B--2--5:R-:W-:-:S07]  /*0a70*/  DFMA R24, R2, R4, R24 ;  /* 0x000000040218722b */ /* 0x024fce0000000018 */
[----:B------:R-:W-:Y:S05]  /*0a80*/  BRA.U UP0, `(.L_x_5) ;  /* 0xfffffffd00d07547 */ /* 0x000fea000b83ffff */
.L_x_0:
[----:B------:R-:W0:Y:S02]  /*0a90*/  LDC.64 R2, c[0x0][0x398] ;  /* 0x0000e600ff027b82 */ /* 0x000e240000000a00 */
[----:B0-----:R-:W-:-:S05]  /*0aa0*/  IMAD.WIDE R2, R0, 0x8, R2 ;  /* 0x0000000800027825 */ /* 0x001fca00078e0202 */
[----:B-----5:R-:W-:Y:S01]  /*0ab0*/  STG.E.64 desc[UR12][R2.64], R24 ;  /* 0x0000001802007986 */ /* 0x020fe2000c101b0c */
[----:B------:R-:W-:Y:S05]  /*0ac0*/  EXIT ;  /* 0x000000000000794d */ /* 0x000fea0003800000 */
.L_x_6:
[----:B------:R-:W-:-:S00]  /*0ad0*/  BRA `(.L_x_6) ;  /* 0xfffffffc00fc7947 */ /* 0x000fc0000383ffff */
[----:B------:R-:W-:-:S00]  /*0ae0*/  NOP ;  /* 0x0000000000007918 */ /* 0x000fc00000000000 */
        /* <DEDUP_REMOVED lines=9> */
.L_x_26:


//--------------------- .text._Z4ReLUPdS_i        --------------------------
	.section	.text._Z4ReLUPdS_i,"ax",@progbits
	.align	128
        .global         _Z4ReLUPdS_i
        .type           _Z4ReLUPdS_i,@function
        .size           _Z4ReLUPdS_i,(.L_x_27 - _Z4ReLUPdS_i)
        .other          _Z4ReLUPdS_i,@"STO_CUDA_ENTRY STV_DEFAULT"
_Z4ReLUPdS_i:
.text._Z4ReLUPdS_i:
        /* <DEDUP_REMOVED lines=9> */
[----:B------:R-:W1:Y:S07]  /*0090*/  LDCU.64 UR4, c[0x0][0x358] ;  /* 0x00006b00ff0477ac */ /* 0x000e6e0008000a00 */
[----:B------:R-:W2:Y:S01]  /*00a0*/  LDC.64 R6, c[0x0][0x388] ;  /* 0x0000e200ff067b82 */ /* 0x000ea20000000a00 */
[----:B0-----:R-:W-:-:S06]  /*00b0*/  IMAD.WIDE R2, R5, 0x8, R2 ;  /* 0x0000000805027825 */ /* 0x001fcc00078e0202 */
[----:B-1----:R-:W3:Y:S01]  /*00c0*/  LDG.E.64 R2, desc[UR4][R2.64] ;  /* 0x0000000402027981 */ /* 0x002ee2000c1e1b00 */
[----:B------:R-:W-:Y:S02]  /*00d0*/  IMAD.MOV.U32 R0, RZ, RZ, RZ ;  /* 0x000000ffff007224 */ /* 0x000fe400078e00ff */
[----:B------:R-:W-:Y:S02]  /*00e0*/  HFMA2 R4, -RZ, RZ, 0, 0 ;  /* 0x00000000ff047431 */ /* 0x000fe400000001ff */
[----:B--2---:R-:W-:Y:S01]  /*00f0*/  IMAD.WIDE R6, R5, 0x8, R6 ;  /* 0x0000000805067825 */ /* 0x004fe200078e0206 */
[----:B---3--:R-:W-:Y:S01]  /*0100*/  DSETP.MAX.AND P0, P1, RZ, R2, PT ;  /* 0x00000002ff00722a */ /* 0x008fe2000390f000 */
[----:B------:R-:W-:Y:S02]  /*0110*/  MOV R11, R3 ;  /* 0x00000003000b7202 */ /* 0x000fe40000000f00 */
[----:B------:R-:W-:-:S03]  /*0120*/  IMAD.MOV.U32 R9, RZ, RZ, R2 ;  /* 0x000000ffff097224 */ /* 0x000fc600078e0002 */
[----:B------:R-:W-:Y:S02]  /*0130*/  FSEL R13, R0, R11, P0 ;  /* 0x0000000b000d7208 */ /* 0x000fe40000000000 */
[----:B------:R-:W-:-:S06]  /*0140*/  SEL R4, R4, R9, P0 ;  /* 0x0000000904047207 */ /* 0x000fcc0000000000 */
[----:B------:R-:W-:-:S05]  /*0150*/  @P1 LOP3.LUT R13, R11, 0x80000, RZ, 0xfc, !PT ;  /* 0x000800000b0d1812 */ /* 0x000fca00078efcff */
[----:B------:R-:W-:-:S05]  /*0160*/  IMAD.MOV.U32 R5, RZ, RZ, R13 ;  /* 0x000000ffff057224 */ /* 0x000fca00078e000d */
[----:B------:R-:W-:Y:S01]  /*0170*/  STG.E.64 desc[UR4][R6.64], R4 ;  /* 0x0000000406007986 */ /* 0x000fe2000c101b04 */
[----:B------:R-:W-:Y:S05]  /*0180*/  EXIT ;  /* 0x000000000000794d */ /* 0x000fea0003800000 */
.L_x_7:
        /* <DEDUP_REMOVED lines=15> */
.L_x_27:


//--------------------- .text._Z7softmaxPdS_i     --------------------------
	.section	.text._Z7softmaxPdS_i,"ax",@progbits
	.align	128
        .global         _Z7softmaxPdS_i
        .type           _Z7softmaxPdS_i,@function
        .size           _Z7softmaxPdS_i,(.L_x_25 - _Z7softmaxPdS_i)
        .other          _Z7softmaxPdS_i,@"STO_CUDA_ENTRY STV_DEFAULT"
_Z7softmaxPdS_i:
.text._Z7softmaxPdS_i:
[----:B------:R-:W-:Y:S01]  /*0000*/  LDC R1, c[0x0][0x37c] ;  /* 0x0000df00ff017b82 */ /* 0x000fe20000000800 */
[----:B------:R-:W0:Y:S07]  /*0010*/  S2R R8, SR_TID.X ;  /* 0x0000000000087919 */ /* 0x000e2e0000002100 */
[----:B------:R-:W0:Y:S01]  /*0020*/  S2UR UR4, SR_CTAID.X ;  /* 0x00000000000479c3 */ /* 0x000e220000002500 */
[----:B------:R-:W1:Y:S01]  /*0030*/  LDCU UR8, c[0x0][0x390] ;  /* 0x00007200ff0877ac */ /* 0x000e620008000800 */
[----:B------:R-:W-:Y:S01]  /*0040*/  BSSY.RECONVERGENT B0, `(.L_x_8) ;  /* 0x000004b000007945 */ /* 0x000fe20003800200 */
[----:B------:R-:W2:Y:S05]  /*0050*/  LDCU.64 UR6, c[0x0][0x358] ;  /* 0x00006b00ff0677ac */ /* 0x000eaa0008000a00 */
[----:B------:R-:W0:Y:S08]  /*0060*/  LDC R9, c[0x0][0x360] ;  /* 0x0000d800ff097b82 */ /* 0x000e300000000800 */
[----:B------:R-:W3:Y:S08]  /*0070*/  S2UR UR5, SR_CgaCtaId ;  /* 0x00000000000579c3 */ /* 0x000ef00000008800 */
[----:B------:R-:W4:Y:S01]  /*0080*/  LDC.64 R2, c[0x0][0x380] ;  /* 0x0000e000ff027b82 */ /* 0x000f220000000a00 */
[----:B0-----:R-:W-:Y:S01]  /*0090*/  IMAD R0, R9, UR4, R8 ;  /* 0x0000000409007c24 */ /* 0x001fe2000f8e0208 */
[----:B------:R-:W-:-:S04]  /*00a0*/  UMOV UR4, 0x400 ;  /* 0x0000040000047882 */ /* 0x000fc80000000000 */
[----:B-1----:R-:W-:Y:S01]  /*00b0*/  ISETP.GE.AND P0, PT, R0, UR8, PT ;  /* 0x0000000800007c0c */ /* 0x002fe2000bf06270 */
[----:B---3--:R-:W-:-:S06]  /*00c0*/  ULEA UR4, UR5, UR4, 0x18 ;  /* 0x0000000405047291 */ /* 0x008fcc000f8ec0ff */
[----:B------:R-:W-:Y:S01]  /*00d0*/  LEA R10, R8, UR4, 0x3 ;  /* 0x00000004080a7c11 */ /* 0x000fe2000f8e18ff */
[----:B----4-:R-:W-:-:S05]  /*00e0*/  IMAD.WIDE R2, R0, 0x8, R2 ;  /* 0x0000000800027825 */ /* 0x010fca00078e0202 */
[----:B--2---:R-:W-:Y:S05]  /*00f0*/  @P0 BRA `(.L_x_9) ;  /* 0x0000000000f80947 */ /* 0x004fea0003800000 */
[----:B------:R-:W2:Y:S01]  /*0100*/  LDG.E.64 R4, desc[UR6][R2.64] ;  /* 0x0000000602047981 */ /* 0x000ea2000c1e1b00 */
[----:B------:R-:W-:Y:S01]  /*0110*/  IMAD.MOV.U32 R6, RZ, RZ, 0x652b82fe ;  /* 0x652b82feff067424 */ /* 0x000fe200078e00ff */
[----:B------:R-:W-:Y:S01]  /*0120*/  UMOV UR4, 0xfefa39ef ;  /* 0xfefa39ef00047882 */ /* 0x000fe20000000000 */
[----:B------:R-:W-:Y:S01]  /*0130*/  IMAD.MOV.U32 R7, RZ, RZ, 0x3ff71547 ;  /* 0x3ff71547ff077424 */ /* 0x000fe200078e00ff */
[----:B------:R-:W-:Y:S01]  /*0140*/  UMOV UR5, 0x3fe62e42 ;  /* 0x3fe62e4200057882 */ /* 0x000fe20000000000 */
[----:B------:R-:W-:Y:S04]  /*0150*/  BSSY.RECONVERGENT B1, `(.L_x_10) ;  /* 0x0000036000017945 */ /* 0x000fe80003800200 */
[----:B--2---:R-:W-:Y:S01]  /*0160*/  DFMA R6, R4, R6, 6.75539944105574400000e+15 ;  /* 0x433800000406742b */ /* 0x004fe20000000006 */
[----:B------:R-:W-:-:S07]  /*0170*/  FSETP.GEU.AND P0, PT, |R5|, 4.1917929649353027344, PT ;  /* 0x4086232b0500780b */ /* 0x000fce0003f0e200 */
[----:B------:R-:W-:-:S08]  /*0180*/  DADD R12, R6, -6.75539944105574400000e+15 ;  /* 0xc3380000060c7429 */ /* 0x000fd00000000000 */
[----:B------:R-:W-:Y:S01]  /*0190*/  DFMA R14, R12, -UR4, R4 ;  /* 0x800000040c0e7c2b */ /* 0x000fe20008000004 */
[----:B------:R-:W-:Y:S01]  /*01a0*/  UMOV UR4, 0x3b39803f ;  /* 0x3b39803f00047882 */ /* 0x000fe20000000000 */
[----:B------:R-:W-:-:S06]  /*01b0*/  UMOV UR5, 0x3c7abc9e ;  /* 0x3c7abc9e00057882 */ /* 0x000fcc0000000000 */
[----:B------:R-:W-:Y:S01]  /*01c0*/  DFMA R12, R12, -UR4, R14 ;  /* 0x800000040c0c7c2b */ /* 0x000fe2000800000e */
[----:B------:R-:W-:Y:S01]  /*01d0*/  UMOV UR4, 0x69ce2bdf ;  /* 0x69ce2bdf00047882 */ /* 0x000fe20000000000 */
[----:B------:R-:W-:Y:S01]  /*01e0*/  IMAD.MOV.U32 R14, RZ, RZ, -0x35dec16 ;  /* 0xfca213eaff0e7424 */ /* 0x000fe200078e00ff */
[----:B------:R-:W-:Y:S01]  /*01f0*/  UMOV UR5, 0x3e5ade15 ;  /* 0x3e5ade1500057882 */ /* 0x000fe20000000000 */
[----:B------:R-:W-:-:S06]  /*0200*/  IMAD.MOV.U32 R15, RZ, RZ, 0x3e928af3 ;  /* 0x3e928af3ff0f7424 */ /* 0x000fcc00078e00ff */
[----:B------:R-:W-:Y:S01]  /*0210*/  DFMA R14, R12, UR4, R14 ;  /* 0x000000040c0e7c2b */ /* 0x000fe2000800000e */
[----:B------:R-:W-:Y:S01]  /*0220*/  UMOV UR4, 0x62401315 ;  /* 0x6240131500047882 */ /* 0x000fe20000000000 */
[----:B------:R-:W-:-:S06]  /*0230*/  UMOV UR5, 0x3ec71dee ;  /* 0x3ec71dee00057882 */ /* 0x000fcc0000000000 */
[----:B------:R-:W-:Y:S01]  /*0240*/  DFMA R14, R12, R14, UR4 ;  /* 0x000000040c0e7e2b */ /* 0x000fe2000800000e */
        /* <DEDUP_REMOVED lines=20> */
[----:B------:R-:W-:-:S08]  /*0390*/  DFMA R14, R12, R14, UR4 ;  /* 0x000000040c0e7e2b */ /* 0x000fd0000800000e */
[----:B------:R-:W-:-:S08]  /*03a0*/  DFMA R14, R12, R14, 1 ;  /* 0x3ff000000c0e742b */ /* 0x000fd0000000000e */
[----:B------:R-:W-:-:S10]  /*03b0*/  DFMA R14, R12, R14, 1 ;  /* 0x3ff000000c0e742b */ /* 0x000fd4000000000e */
[----:B------:R-:W-:Y:S02]  /*03c0*/  IMAD R13, R6, 0x100000, R15 ;  /* 0x00100000060d7824 */ /* 0x000fe400078e020f */
[----:B------:R-:W-:Y:S01]  /*03d0*/  IMAD.MOV.U32 R12, RZ, RZ, R14 ;  /* 0x000000ffff0c7224 */ /* 0x000fe200078e000e */
[----:B------:R-:W-:Y:S06]  /*03e0*/  @!P0 BRA `(.L_x_11) ;  /* 0x0000000000308947 */ /* 0x000fec0003800000 */
[----:B------:R-:W-:Y:S01]  /*03f0*/  FSETP.GEU.AND P1, PT, |R5|, 4.2275390625, PT ;  /* 0x408748000500780b */ /* 0x000fe20003f2e200 */
[C---:B------:R-:W-:Y:S02]  /*0400*/  DADD R12, R4.reuse, +INF ;  /* 0x7ff00000040c7429 */ /* 0x040fe40000000000 */
[----:B------:R-:W-:-:S08]  /*0410*/  DSETP.GEU.AND P0, PT, R4, RZ, PT ;  /* 0x000000ff0400722a */ /* 0x000fd00003f0e000 */
[----:B------:R-:W-:Y:S02]  /*0420*/  FSEL R12, R12, RZ, P0 ;  /* 0x000000ff0c0c7208 */ /* 0x000fe40000000000 */
[----:B------:R-:W-:Y:S02]  /*0430*/  @!P1 LEA.HI R7, R6, R6, RZ, 0x1 ;  /* 0x0000000606079211 */ /* 0x000fe400078f08ff */
[----:B------:R-:W-:Y:S02]  /*0440*/  FSEL R13, R13, RZ, P0 ;  /* 0x000000ff0d0d7208 */ /* 0x000fe40000000000 */
[----:B------:R-:W-:-:S05]  /*0450*/  @!P1 SHF.R.S32.HI R7, RZ, 0x1, R7 ;  /* 0x00000001ff079819 */ /* 0x000fca0000011407 */
[----:B------:R-:W-:Y:S02]  /*0460*/  @!P1 IMAD.IADD R4, R6, 0x1, -R7 ;  /* 0x0000000106049824 */ /* 0x000fe400078e0a07 */
[----:B------:R-:W-:-:S03]  /*0470*/  @!P1 IMAD R15, R7, 0x100000, R15 ;  /* 0x00100000070f9824 */ /* 0x000fc600078e020f */
[----:B------:R-:W-:Y:S01]  /*0480*/  @!P1 LEA R5, R4, 0x3ff00000, 0x14 ;  /* 0x3ff0000004059811 */ /* 0x000fe200078ea0ff */
[----:B------:R-:W-:-:S06]  /*0490*/  @!P1 IMAD.MOV.U32 R4, RZ, RZ, RZ ;  /* 0x000000ffff049224 */ /* 0x000fcc00078e00ff */
[----:B------:R-:W-:-:S11]  /*04a0*/  @!P1 DMUL R12, R14, R4 ;  /* 0x000000040e0c9228 */ /* 0x000fd60000000000 */
.L_x_11:
[----:B------:R-:W-:Y:S05]  /*04b0*/  BSYNC.RECONVERGENT B1 ;  /* 0x0000000000017941 */ /* 0x000fea0003800200 */
.L_x_10:
[----:B------:R0:W-:Y:S01]  /*04c0*/  STS.64 [R10], R12 ;  /* 0x0000000c0a007388 */ /* 0x0001e20000000a00 */
[----:B------:R-:W-:Y:S05]  /*04d0*/  BRA `(.L_x_12) ;  /* 0x0000000000047947 */ /* 0x000fea0003800000 */
.L_x_9:
[----:B------:R1:W-:Y:S02]  /*04e0*/  STS.64 [R10], RZ ;  /* 0x000000ff0a007388 */ /* 0x0003e40000000a00 */
.L_x_12:
[----:B------:R-:W-:Y:S05]  /*04f0*/  BSYNC.RECONVERGENT B0 ;  /* 0x0000000000007941 */ /* 0x000fea0003800200 */
.L_x_8:
[----:B------:R-:W-:Y:S01]  /*0500*/  BAR.SYNC.DEFER_BLOCKING 0x0 ;  /* 0x0000000000007b1d */ /* 0x000fe20000010000 */
[----:B------:R-:W-:-:S13]  /*0510*/  ISETP.GE.U32.AND P0, PT, R9, 0x2, PT ;  /* 0x000000020900780c */ /* 0x000fda0003f06070 */
[----:B------:R-:W-:Y:S05]  /*0520*/  @!P0 BRA `(.L_x_13) ;  /* 0x00000000003c8947 */ /* 0x000fea0003800000 */
[----:B------:R-:W-:-:S07]  /*0530*/  IMAD.MOV.U32 R7, RZ, RZ, 0x1 ;  /* 0x00000001ff077424 */ /* 0x000fce00078e00ff */
.L_x_14:
[----:B0-----:R-:W-:Y:S02]  /*0540*/  IMAD.SHL.U32 R12, R7, 0x2, RZ ;  /* 0x00000002070c7824 */ /* 0x001fe400078e00ff */
[----:B------:R-:W-:Y:S02]  /*0550*/  IMAD.IADD R4, R8, 0x1, R7 ;  /* 0x0000000108047824 */ /* 0x000fe400078e0207 */
[----:B------:R-:W-:-:S05]  /*0560*/  VIADD R5, R12, 0x3ff ;  /* 0x000003ff0c057836 */ /* 0x000fca0000000000 */
[----:B------:R-:W-:-:S04]  /*0570*/  LOP3.LUT P0, RZ, R5, R8, RZ, 0xc0, !PT ;  /* 0x0000000805ff7212 */ /* 0x000fc8000780c0ff */
[----:B------:R-:W-:-:S13]  /*0580*/  ISETP.GE.U32.OR P0, PT, R4, R9, P0 ;  /* 0x000000090400720c */ /* 0x000fda0000706470 */
[----:B------:R-:W-:Y:S02]  /*0590*/  @!P0 IMAD R11, R7, 0x8, R10 ;  /* 0x00000008070b8824 */ /* 0x000fe400078e020a */
[----:B------:R-:W-:Y:S04]  /*05a0*/  @!P0 LDS.64 R6, [R10] ;  /* 0x000000000a068984 */ /* 0x000fe80000000a00 */
[----:B------:R-:W0:Y:S02]  /*05b0*/  @!P0 LDS.64 R4, [R11] ;  /* 0x000000000b048984 */ /* 0x000e240000000a00 */
[----:B0-----:R-:W-:Y:S01]  /*05c0*/  @!P0 DADD R4, R4, R6 ;  /* 0x0000000004048229 */ /* 0x001fe20000000006 */
[----:B------:R-:W-:-:S06]  /*05d0*/  IMAD.MOV.U32 R7, RZ, RZ, R12 ;  /* 0x000000ffff077224 */ /* 0x000fcc00078e000c */
[----:B------:R2:W-:Y:S01]  /*05e0*/  @!P0 STS.64 [R10], R4 ;  /* 0x000000040a008388 */ /* 0x0005e20000000a00 */
[----:B------:R-:W-:Y:S01]  /*05f0*/  BAR.SYNC.DEFER_BLOCKING 0x0 ;  /* 0x0000000000007b1d */ /* 0x000fe20000010000 */
[----:B------:R-:W-:-:S13]  /*0600*/  ISETP.GE.U32.AND P0, PT, R12, R9, PT ;  /* 0x000000090c00720c */ /* 0x000fda0003f06070 */
[----:B--2---:R-:W-:Y:S05]  /*0610*/  @!P0 BRA `(.L_x_14) ;  /* 0xfffffffc00c88947 */ /* 0x004fea000383ffff */
.L_x_13:
[----:B------:R-:W2:Y:S02]  /*0620*/  LDCU UR4, c[0x0][0x390] ;  /* 0x00007200ff0477ac */ /* 0x000ea40008000800 */
[----:B--2---:R-:W-:-:S13]  /*0630*/  ISETP.GE.AND P0, PT, R0, UR4, PT ;  /* 0x0000000400007c0c */ /* 0x004fda000bf06270 */
[----:B------:R-:W-:Y:S05]  /*0640*/  @P0 EXIT ;  /* 0x000000000000094d */ /* 0x000fea0003800000 */
[----:B------:R-:W2:Y:S01]  /*0650*/  LDG.E.64 R2, desc[UR6][R2.64] ;  /* 0x0000000602027981 */ /* 0x000ea2000c1e1b00 */
[----:B------:R-:W-:Y:S01]  /*0660*/  IMAD.MOV.U32 R4, RZ, RZ, 0x652b82fe ;  /* 0x652b82feff047424 */ /* 0x000fe200078e00ff */
[----:B------:R-:W3:Y:S01]  /*0670*/  S2UR UR5, SR_CgaCtaId ;  /* 0x00000000000579c3 */ /* 0x000ee20000008800 */
[----:B------:R-:W-:Y:S01]  /*0680*/  IMAD.MOV.U32 R5, RZ, RZ, 0x3ff71547 ;  /* 0x3ff71547ff057424 */ /* 0x000fe200078e00ff */
[----:B------:R-:W-:Y:S01]  /*0690*/  UMOV UR8, 0xfefa39ef ;  /* 0xfefa39ef00087882 */ /* 0x000fe20000000000 */
[----:B------:R-:W-:Y:S01]  /*06a0*/  UMOV UR9, 0x3fe62e42 ;  /* 0x3fe62e4200097882 */ /* 0x000fe20000000000 */
[----:B------:R-:W-:Y:S01]  /*06b0*/  UMOV UR4, 0x400 ;  /* 0x0000040000047882 */ /* 0x000fe20000000000 */
[----:B01----:R-:W-:Y:S01]  /*06c0*/  IMAD.MOV.U32 R10, RZ, RZ, -0x35dec16 ;  /* 0xfca213eaff0a7424 */ /* 0x003fe200078e00ff */
[----:B------:R-:W-:Y:S01]  /*06d0*/  BSSY.RECONVERGENT B0, `(.L_x_15) ;  /* 0x000003e000007945 */ /* 0x000fe20003800200 */
[----:B------:R-:W-:Y:S02]  /*06e0*/  IMAD.MOV.U32 R11, RZ, RZ, 0x3e928af3 ;  /* 0x3e928af3ff0b7424 */ /* 0x000fe400078e00ff */
[----:B------:R-:W-:Y:S01]  /*06f0*/  IMAD.MOV.U32 R12, RZ, RZ, 0x1 ;  /* 0x00000001ff0c7424 */ /* 0x000fe200078e00ff */
[----:B---3--:R-:W-:-:S03]  /*0700*/  ULEA UR4, UR5, UR4, 0x18 ;  /* 0x0000000405047291 */ /* 0x008fc6000f8ec0ff */
[----:B------:R-:W-:Y:S01]  /*0710*/  UMOV UR5, 0x3ec71dee ;  /* 0x3ec71dee00057882 */ /* 0x000fe20000000000 */
        /* <DEDUP_REMOVED lines=8> */
[----:B------:R-:W-:Y:S01]  /*07a0*/  UMOV UR9, 0x3e5ade15 ;  /* 0x3e5ade1500097882 */ /* 0x000fe20000000000 */
[----:B------:R-:W0:Y:S01]  /*07b0*/  LDS.64 R6, [UR4] ;  /* 0x00000004ff067984 */ /* 0x000e220008000a00 */
[----:B------:R-:W-:-:S04]  /*07c0*/  UMOV UR4, 0x62401315 ;  /* 0x6240131500047882 */ /* 0x000fc80000000000 */
[----:B------:R-:W-:-:S08]  /*07d0*/  DFMA R10, R8, UR8, R10 ;  /* 0x00000008080a7c2b */ /* 0x000fd0000800000a */
        /* <DEDUP_REMOVED lines=9> */
[C---:B------:R-:W-:Y:S01]  /*0870*/  DFMA R10, R8.reuse, R10, UR4 ;  /* 0x00000004080a7e2b */ /* 0x040fe2000800000a */
[----:B------:R-:W-:Y:S01]  /*0880*/  UMOV UR4, 0x11122322 ;  /* 0x1112232200047882 */ /* 0x000fe20000000000 */
[----:B------:R-:W-:Y:S01]  /*0890*/  UMOV UR5, 0x3f811111 ;  /* 0x3f81111100057882 */ /* 0x000fe20000000000 */
[----:B0-----:R-:W0:Y:S05]  /*08a0*/  MUFU.RCP64H R13, R7 ;  /* 0x00000007000d7308 */ /* 0x001e2a0000001800 */
[----:B------:R-:W-:Y:S01]  /*08b0*/  DFMA R10, R8, R10, UR4 ;  /* 0x00000004080a7e2b */ /* 0x000fe2000800000a */
[----:B------:R-:W-:Y:S01]  /*08c0*/  UMOV UR4, 0x555502a1 ;  /* 0x555502a100047882 */ /* 0x000fe20000000000 */
[----:B------:R-:W-:-:S06]  /*08d0*/  UMOV UR5, 0x3fa55555 ;  /* 0x3fa5555500057882 */ /* 0x000fcc0000000000 */
[----:B------:R-:W-:Y:S01]  /*08e0*/  DFMA R10, R8, R10, UR4 ;  /* 0x00000004080a7e2b */ /* 0x000fe2000800000a */
[----:B------:R-:W-:Y:S01]  /*08f0*/  UMOV UR4, 0x55555511 ;  /* 0x5555551100047882 */ /* 0x000fe20000000000 */
[----:B------:R-:W-:Y:S01]  /*0900*/  UMOV UR5, 0x3fc55555 ;  /* 0x3fc5555500057882 */ /* 0x000fe20000000000 */
[----:B0-----:R-:W-:-:S05]  /*0910*/  DFMA R14, -R6, R12, 1 ;  /* 0x3ff00000060e742b */ /* 0x001fca000000010c */
[----:B------:R-:W-:Y:S01]  /*0920*/  DFMA R10, R8, R10, UR4 ;  /* 0x00000004080a7e2b */ /* 0x000fe2000800000a */
[----:B------:R-:W-:Y:S01]  /*0930*/  UMOV UR4, 0xb ;  /* 0x0000000b00047882 */ /* 0x000fe20000000000 */
[----:B------:R-:W-:Y:S01]  /*0940*/  UMOV UR5, 0x3fe00000 ;  /* 0x3fe0000000057882 */ /* 0x000fe20000000000 */
[----:B------:R-:W-:-:S05]  /*0950*/  DFMA R14, R14, R14, R14 ;  /* 0x0000000e0e0e722b */ /* 0x000fca000000000e */
[----:B------:R-:W-:-:S03]  /*0960*/  DFMA R10, R8, R10, UR4 ;  /* 0x00000004080a7e2b */ /* 0x000fc6000800000a */
[----:B------:R-:W-:-:S05]  /*0970*/  DFMA R14, R12, R14, R12 ;  /* 0x0000000e0c0e722b */ /* 0x000fca000000000c */
[----:B------:R-:W-:-:S08]  /*0980*/  DFMA R10, R8, R10, 1 ;  /* 0x3ff00000080a742b */ /* 0x000fd0000000000a */
[----:B------:R-:W-:Y:S02]  /*0990*/  DFMA R12, R8, R10, 1 ;  /* 0x3ff00000080c742b */ /* 0x000fe4000000000a */
[----:B------:R-:W-:-:S08]  /*09a0*/  DFMA R8, -R6, R14, 1 ;  /* 0x3ff000000608742b */ /* 0x000fd0000000010e */
[----:B------:R-:W-:Y:S01]  /*09b0*/  DFMA R8, R14, R8, R14 ;  /* 0x000000080e08722b */ /* 0x000fe2000000000e */
[----:B------:R-:W-:Y:S02]  /*09c0*/  IMAD R11, R4, 0x100000, R13 ;  /* 0x00100000040b7824 */ /* 0x000fe400078e020d */
[----:B------:R-:W-:Y:S01]  /*09d0*/  IMAD.MOV.U32 R10, RZ, RZ, R12 ;  /* 0x000000ffff0a7224 */ /* 0x000fe200078e000c */
[----:B------:R-:W-:Y:S07]  /*09e0*/  @!P0 BRA `(.L_x_16) ;  /* 0x0000000000308947 */ /* 0x000fee0003800000 */
        /* <DEDUP_REMOVED lines=12> */
.L_x_16:
[----:B------:R-:W-:Y:S05]  /*0ab0*/  BSYNC.RECONVERGENT B0 ;  /* 0x0000000000007941 */ /* 0x000fea0003800200 */
.L_x_15:
[----:B------:R-:W-:Y:S01]  /*0ac0*/  IMAD.MOV.U32 R4, RZ, RZ, R10 ;  /* 0x000000ffff047224 */ /* 0x000fe200078e000a */
[----:B------:R-:W-:Y:S01]  /*0ad0*/  FSETP.GEU.AND P1, PT, |R11|, 6.5827683646048100446e-37, PT ;  /* 0x036000000b00780b */ /* 0x000fe20003f2e200 */
[----:B------:R-:W-:Y:S01]  /*0ae0*/  IMAD.MOV.U32 R5, RZ, RZ, R11 ;  /* 0x000000ffff057224 */ /* 0x000fe200078e000b */
[----:B------:R-:W-:Y:S05]  /*0af0*/  BSSY.RECONVERGENT B0, `(.L_x_17) ;  /* 0x000000b000007945 */ /* 0x000fea0003800200 */
[----:B------:R-:W-:-:S08]  /*0b00*/  DMUL R2, R8, R4 ;  /* 0x0000000408027228 */ /* 0x000fd00000000000 */
[----:B------:R-:W-:-:S08]  /*0b10*/  DFMA R4, -R6, R2, R4 ;  /* 0x000000020604722b */ /* 0x000fd00000000104 */
[----:B------:R-:W-:-:S10]  /*0b20*/  DFMA R2, R8, R4, R2 ;  /* 0x000000040802722b */ /* 0x000fd40000000002 */
[----:B------:R-:W-:-:S05]  /*0b30*/  FFMA R4, RZ, R7, R3 ;  /* 0x00000007ff047223 */ /* 0x000fca0000000003 */
[----:B------:R-:W-:-:S13]  /*0b40*/  FSETP.GT.AND P0, PT, |R4|, 1.469367938527859385e-39, PT ;  /* 0x001000000400780b */ /* 0x000fda0003f04200 */
[----:B------:R-:W-:Y:S05]  /*0b50*/  @P0 BRA P1, `(.L_x_18) ;  /* 0x0000000000100947 */ /* 0x000fea0000800000 */
[----:B------:R-:W-:Y:S01]  /*0b60*/  IMAD.MOV.U32 R4, RZ, RZ, R10 ;  /* 0x000000ffff047224 */ /* 0x000fe200078e000a */
[----:B------:R-:W-:Y:S01]  /*0b70*/  MOV R10, 0xba0 ;  /* 0x00000ba0000a7802 */ /* 0x000fe20000000f00 */
[----:B------:R-:W-:-:S07]  /*0b80*/  IMAD.MOV.U32 R5, RZ, RZ, R11 ;  /* 0x000000ffff057224 */ /* 0x000fce00078e000b */
[----:B------:R-:W-:Y:S05]  /*0b90*/  CALL.REL.NOINC `($__internal_0_$__cuda_sm20_div_rn_f64_full) ;  /* 0x0000000000207944 */ /* 0x000fea0003c00000 */
.L_x_18:
[----:B------:R-:W-:Y:S05]  /*0ba0*/  BSYNC.RECONVERGENT B0 ;  /* 0x0000000000007941 */ /* 0x000fea0003800200 */
.L_x_17:
[----:B------:R-:W0:Y:S01]  /*0bb0*/  LDC.64 R4, c[0x0][0x388] ;  /* 0x0000e200ff047b82 */ /* 0x000e220000000a00 */
[----:B------:R-:W-:Y:S01]  /*0bc0*/  UMOV UR4, 0x88e368f1 ;  /* 0x88e368f100047882 */ /* 0x000fe20000000000 */
[----:B------:R-:W-:Y:S02]  /*0bd0*/  UMOV UR5, 0x3ee4f8b5 ;  /* 0x3ee4f8b500057882 */ /* 0x000fe40000000000 */
[----:B------:R-:W-:Y:S01]  /*0be0*/  DADD R2, R2, UR4 ;  /* 0x0000000402027e29 */ /* 0x000fe20008000000 */
[----:B0-----:R-:W-:-:S06]  /*0bf0*/  IMAD.WIDE R4, R0, 0x8, R4 ;  /* 0x0000000800047825 */ /* 0x001fcc00078e0204 */
[----:B------:R-:W-:Y:S01]  /*0c00*/  STG.E.64 desc[UR6][R4.64], R2 ;  /* 0x0000000204007986 */ /* 0x000fe2000c101b06 */
[----:B------:R-:W-:Y:S05]  /*0c10*/  EXIT ;  /* 0x000000000000794d */ /* 0x000fea0003800000 */
        .weak           $__internal_0_$__cuda_sm20_div_rn_f64_full
        .type           $__internal_0_$__cuda_sm20_div_rn_f64_full,@function
        .size           $__internal_0_$__cuda_sm20_div_rn_f64_full,(.L_x_25 - $__internal_0_$__cuda_sm20_div_rn_f64_full)
$__internal_0_$__cuda_sm20_div_rn_f64_full:
[C---:B------:R-:W-:Y:S01]  /*0c20*/  FSETP.GEU.AND P0, PT, |R7|.reuse, 1.469367938527859385e-39, PT ;  /* 0x001000000700780b */ /* 0x040fe20003f0e200 */
[----:B------:R-:W-:Y:S01]  /*0c30*/  IMAD.MOV.U32 R16, RZ, RZ, 0x1 ;  /* 0x00000001ff107424 */ /* 0x000fe200078e00ff */
[----:B------:R-:W-:Y:S01]  /*0c40*/  LOP3.LUT R2, R7, 0x800fffff, RZ, 0xc0, !PT ;  /* 0x800fffff07027812 */ /* 0x000fe200078ec0ff */
[----:B------:R-:W-:Y:S01]  /*0c50*/  BSSY.RECONVERGENT B1, `(.L_x_19) ;  /* 0x0000055000017945 */ /* 0x000fe20003800200 */
[C---:B------:R-:W-:Y:S02]  /*0c60*/  FSETP.GEU.AND P2, PT, |R5|.reuse, 1.469367938527859385e-39, PT ;  /* 0x001000000500780b */ /* 0x040fe40003f4e200 */
[----:B------:R-:W-:Y:S01]  /*0c70*/  LOP3.LUT R3, R2, 0x3ff00000, RZ, 0xfc, !PT ;  /* 0x3ff0000002037812 */ /* 0x000fe200078efcff */
[----:B------:R-:W-:Y:S01]  /*0c80*/  IMAD.MOV.U32 R2, RZ, RZ, R6 ;  /* 0x000000ffff027224 */ /* 0x000fe200078e0006 */
[----:B------:R-:W-:Y:S02]  /*0c90*/  LOP3.LUT R11, R5, 0x7ff00000, RZ, 0xc0, !PT ;  /* 0x7ff00000050b7812 */ /* 0x000fe400078ec0ff */
[----:B------:R-:W-:-:S03]  /*0ca0*/  LOP3.LUT R14, R7, 0x7ff00000, RZ, 0xc0, !PT ;  /* 0x7ff00000070e7812 */ /* 0x000fc600078ec0ff */
[----:B------:R-:W-:Y:S01]  /*0cb0*/  @!P0 DMUL R2, R6, 8.98846567431157953865e+307 ;  /* 0x7fe0000006028828 */ /* 0x000fe20000000000 */
[----:B------:R-:W-:-:S03]  /*0cc0*/  ISETP.GE.U32.AND P1, PT, R11, R14, PT ;  /* 0x0000000e0b00720c */ /* 0x000fc60003f26070 */
[----:B------:R-:W-:Y:S01]  /*0cd0*/  @!P2 LOP3.LUT R12, R7, 0x7ff00000, RZ, 0xc0, !PT ;  /* 0x7ff00000070ca812 */ /* 0x000fe200078ec0ff */
[----:B------:R-:W-:Y:S01]  /*0ce0*/  @!P2 IMAD.MOV.U32 R18, RZ, RZ, RZ ;  /* 0x000000ffff12a224 */ /* 0x000fe200078e00ff */
[----:B------:R-:W0:Y:S02]  /*0cf0*/  MUFU.RCP64H R17, R3 ;  /* 0x0000000300117308 */ /* 0x000e240000001800 */
[----:B------:R-:W-:Y:S01]  /*0d00*/  @!P2 ISETP.GE.U32.AND P3, PT, R11, R12, PT ;  /* 0x0000000c0b00a20c */ /* 0x000fe20003f66070 */
[----:B------:R-:W-:-:S05]  /*0d10*/  IMAD.MOV.U32 R12, RZ, RZ, 0x1ca00000 ;  /* 0x1ca00000ff0c7424 */ /* 0x000fca00078e00ff */
[----:B------:R-:W-:-:S04]  /*0d20*/  @!P2 SEL R13, R12, 0x63400000, !P3 ;  /* 0x634000000c0da807 */ /* 0x000fc80005800000 */
[----:B------:R-:W-:-:S04]  /*0d30*/  @!P2 LOP3.LUT R13, R13, 0x80000000, R5, 0xf8, !PT ;  /* 0x800000000d0da812 */ /* 0x000fc800078ef805 */
[----:B------:R-:W-:Y:S01]  /*0d40*/  @!P2 LOP3.LUT R19, R13, 0x100000, RZ, 0xfc, !PT ;  /* 0x001000000d13a812 */ /* 0x000fe200078efcff */
[----:B0-----:R-:W-:-:S08]  /*0d50*/  DFMA R8, R16, -R2, 1 ;  /* 0x3ff000001008742b */ /* 0x001fd00000000802 */
[----:B------:R-:W-:-:S08]  /*0d60*/  DFMA R8, R8, R8, R8 ;  /* 0x000000080808722b */ /* 0x000fd00000000008 */
[----:B------:R-:W-:Y:S01]  /*0d70*/  DFMA R16, R16, R8, R16 ;  /* 0x000000081010722b */ /* 0x000fe20000000010 */
[----:B------:R-:W-:Y:S01]  /*0d80*/  SEL R9, R12, 0x63400000, !P1 ;  /* 0x634000000c097807 */ /* 0x000fe20004800000 */
[----:B------:R-:W-:-:S03]  /*0d90*/  IMAD.MOV.U32 R8, RZ, RZ, R4 ;  /* 0x000000ffff087224 */ /* 0x000fc600078e0004 */
[----:B------:R-:W-:-:S03]  /*0da0*/  LOP3.LUT R9, R9, 0x800fffff, R5, 0xf8, !PT ;  /* 0x800fffff09097812 */ /* 0x000fc600078ef805 */
[----:B------:R-:W-:-:S03]  /*0db0*/  DFMA R20, R16, -R2, 1 ;  /* 0x3ff000001014742b */ /* 0x000fc60000000802 */
[----:B------:R-:W-:-:S05]  /*0dc0*/  @!P2 DFMA R8, R8, 2, -R18 ;  /* 0x400000000808a82b */ /* 0x000fca0000000812 */
[----:B------:R-:W-:Y:S01]  /*0dd0*/  DFMA R16, R16, R20, R16 ;  /* 0x000000141010722b */ /* 0x000fe20000000010 */
[----:B------:R-:W-:Y:S02]  /*0de0*/  IMAD.MOV.U32 R21, RZ, RZ, R11 ;  /* 0x000000ffff157224 */ /* 0x000fe400078e000b */
[----:B------:R-:W-:Y:S01]  /*0df0*/  IMAD.MOV.U32 R20, RZ, RZ, R14 ;  /* 0x000000ffff147224 */ /* 0x000fe200078e000e */
[----:B------:R-:W-:Y:S02]  /*0e00*/  @!P0 LOP3.LUT R20, R3, 0x7ff00000, RZ, 0xc0, !PT ;  /* 0x7ff0000003148812 */ /* 0x000fe400078ec0ff */
[----:B------:R-:W-:Y:S02]  /*0e10*/  @!P2 LOP3.LUT R21, R9, 0x7ff00000, RZ, 0xc0, !PT ;  /* 0x7ff000000915a812 */ /* 0x000fe400078ec0ff */
[----:B------:R-:W-:Y:S01]  /*0e20*/  DMUL R18, R16, R8 ;  /* 0x0000000810127228 */ /* 0x000fe20000000000 */
[----:B------:R-:W-:Y:S02]  /*0e30*/  VIADD R22, R20, 0xffffffff ;  /* 0xffffffff14167836 */ /* 0x000fe40000000000 */
[----:B------:R-:W-:-:S05]  /*0e40*/  VIADD R13, R21, 0xffffffff ;  /* 0xffffffff150d7836 */ /* 0x000fca0000000000 */
[----:B------:R-:W-:Y:S01]  /*0e50*/  DFMA R14, R18, -R2, R8 ;  /* 0x80000002120e722b */ /* 0x000fe20000000008 */
[----:B------:R-:W-:-:S04]  /*0e60*/  ISETP.GT.U32.AND P0, PT, R13, 0x7feffffe, PT ;  /* 0x7feffffe0d00780c */ /* 0x000fc80003f04070 */
[----:B------:R-:W-:-:S03]  /*0e70*/  ISETP.GT.U32.OR P0, PT, R22, 0x7feffffe, P0 ;  /* 0x7feffffe1600780c */ /* 0x000fc60000704470 */
[----:B------:R-:W-:-:S10]  /*0e80*/  DFMA R14, R16, R14, R18 ;  /* 0x0000000e100e722b */ /* 0x000fd40000000012 */
[----:B------:R-:W-:Y:S05]  /*0e90*/  @P0 BRA `(.L_x_20) ;  /* 0x00000000006c0947 */ /* 0x000fea0003800000 */
[----:B------:R-:W-:-:S04]  /*0ea0*/  LOP3.LUT R16, R7, 0x7ff00000, RZ, 0xc0, !PT ;  /* 0x7ff0000007107812 */ /* 0x000fc800078ec0ff */
[CC--:B------:R-:W-:Y:S02]  /*0eb0*/  VIADDMNMX R4, R11.reuse, -R16.reuse, 0xb9600000, !PT ;  /* 0xb96000000b047446 */ /* 0x0c0fe40007800910 */
[----:B------:R-:W-:Y:S02]  /*0ec0*/  ISETP.GE.U32.AND P0, PT, R11, R16, PT ;  /* 0x000000100b00720c */ /* 0x000fe40003f06070 */
[----:B------:R-:W-:Y:S02]  /*0ed0*/  VIMNMX R4, PT, PT, R4, 0x46a00000, PT ;  /* 0x46a0000004047848 */ /* 0x000fe40003fe0100 */
[----:B------:R-:W-:-:S05]  /*0ee0*/  SEL R11, R12, 0x63400000, !P0 ;  /* 0x634000000c0b7807 */ /* 0x000fca0004000000 */
[----:B------:R-:W-:Y:S02]  /*0ef0*/  IMAD.IADD R11, R4, 0x1, -R11 ;  /* 0x00000001040b7824 */ /* 0x000fe400078e0a0b */
[----:B------:R-:W-:Y:S02]  /*0f00*/  IMAD.MOV.U32 R4, RZ, RZ, RZ ;  /* 0x000000ffff047224 */ /* 0x000fe400078e00ff */
[----:B------:R-:W-:-:S06]  /*0f10*/  VIADD R5, R11, 0x7fe00000 ;  /* 0x7fe000000b057836 */ /* 0x000fcc0000000000 */
[----:B------:R-:W-:-:S10]  /*0f20*/  DMUL R12, R14, R4 ;  /* 0x000000040e0c7228 */ /* 0x000fd40000000000 */
[----:B------:R-:W-:-:S13]  /*0f30*/  FSETP.GTU.AND P0, PT, |R13|, 1.469367938527859385e-39, PT ;  /* 0x001000000d00780b */ /* 0x000fda0003f0c200 */
[----:B------:R-:W-:Y:S05]  /*0f40*/  @P0 BRA `(.L_x_21) ;  /* 0x0000000000940947 */ /* 0x000fea0003800000 */
[----:B------:R-:W-:Y:S01]  /*0f50*/  DFMA R2, R14, -R2, R8 ;  /* 0x800000020e02722b */ /* 0x000fe20000000008 */
[----:B------:R-:W-:-:S09]  /*0f60*/  IMAD.MOV.U32 R4, RZ, RZ, RZ ;  /* 0x000000ffff047224 */ /* 0x000fd200078e00ff */
[C---:B------:R-:W-:Y:S02]  /*0f70*/  FSETP.NEU.AND P0, PT, R3.reuse, RZ, PT ;  /* 0x000000ff0300720b */ /* 0x040fe40003f0d000 */
[----:B------:R-:W-:-:S04]  /*0f80*/  LOP3.LUT R7, R3, 0x80000000, R7, 0x48, !PT ;  /* 0x8000000003077812 */ /* 0x000fc800078e4807 */
[----:B------:R-:W-:-:S07]  /*0f90*/  LOP3.LUT R5, R7, R5, RZ, 0xfc, !PT ;  /* 0x0000000507057212 */ /* 0x000fce00078efcff */
[----:B------:R-:W-:Y:S05]  /*0fa0*/  @!P0 BRA `(.L_x_21) ;  /* 0x00000000007c8947 */ /* 0x000fea0003800000 */
[----:B------:R-:W-:Y:S01]  /*0fb0*/  IMAD.MOV R3, RZ, RZ, -R11 ;  /* 0x000000ffff037224 */ /* 0x000fe200078e0a0b */
[----:B------:R-:W-:Y:S01]  /*0fc0*/  DMUL.RP R4, R14, R4 ;  /* 0x000000040e047228 */ /* 0x000fe20000008000 */
[----:B------:R-:W-:-:S06]  /*0fd0*/  IMAD.MOV.U32 R2, RZ, RZ, RZ ;  /* 0x000000ffff027224 */ /* 0x000fcc00078e00ff */
[----:B------:R-:W-:-:S03]  /*0fe0*/  DFMA R2, R12, -R2, R14 ;  /* 0x800000020c02722b */ /* 0x000fc6000000000e */
[----:B------:R-:W-:-:S03]  /*0ff0*/  LOP3.LUT R7, R5, R7, RZ, 0x3c, !PT ;  /* 0x0000000705077212 */ /* 0x000fc600078e3cff */
[----:B------:R-:W-:-:S04]  /*1000*/  IADD3 R2, PT, PT, -R11, -0x43300000, RZ ;  /* 0xbcd000000b027810 */ /* 0x000fc80007ffe1ff */
[----:B------:R-:W-:-:S04]  /*1010*/  FSETP.NEU.AND P0, PT, |R3|, R2, PT ;  /* 0x000000020300720b */ /* 0x000fc80003f0d200 */
[----:B------:R-:W-:Y:S02]  /*1020*/  FSEL R12, R4, R12, !P0 ;  /* 0x0000000c040c7208 */ /* 0x000fe40004000000 */
[----:B------:R-:W-:Y:S01]  /*1030*/  FSEL R13, R7, R13, !P0 ;  /* 0x0000000d070d7208 */ /* 0x000fe20004000000 */
[----:B------:R-:W-:Y:S06]  /*1040*/  BRA `(.L_x_21) ;  /* 0x0000000000547947 */ /* 0x000fec0003800000 */
.L_x_20:
[----:B------:R-:W-:-:S14]  /*1050*/  DSETP.NAN.AND P0, PT, R4, R4, PT ;  /* 0x000000040400722a */ /* 0x000fdc0003f08000 */
[----:B------:R-:W-:Y:S05]  /*1060*/  @P0 BRA `(.L_x_22) ;  /* 0x0000000000440947 */ /* 0x000fea0003800000 */
[----:B------:R-:W-:-:S14]  /*1070*/  DSETP.NAN.AND P0, PT, R6, R6, PT ;  /* 0x000000060600722a */ /* 0x000fdc0003f08000 */
[----:B------:R-:W-:Y:S05]  /*1080*/  @P0 BRA `(.L_x_23) ;  /* 0x0000000000300947 */ /* 0x000fea0003800000 */
[----:B------:R-:W-:Y:S01]  /*1090*/  ISETP.NE.AND P0, PT, R21, R20, PT ;  /* 0x000000141500720c */ /* 0x000fe20003f05270 */
[----:B------:R-:W-:Y:S02]  /*10a0*/  IMAD.MOV.U32 R12, RZ, RZ, 0x0 ;  /* 0x00000000ff0c7424 */ /* 0x000fe400078e00ff */
[----:B------:R-:W-:-:S10]  /*10b0*/  IMAD.MOV.U32 R13, RZ, RZ, -0x80000 ;  /* 0xfff80000ff0d7424 */ /* 0x000fd400078e00ff */
[----:B------:R-:W-:Y:S05]  /*10c0*/  @!P0 BRA `(.L_x_21) ;  /* 0x0000000000348947 */ /* 0x000fea0003800000 */
[----:B------:R-:W-:Y:S02]  /*10d0*/  ISETP.NE.AND P0, PT, R21, 0x7ff00000, PT ;  /* 0x7ff000001500780c */ /* 0x000fe40003f05270 */
[----:B------:R-:W-:Y:S02]  /*10e0*/  LOP3.LUT R13, R5, 0x80000000, R7, 0x48, !PT ;  /* 0x80000000050d7812 */ /* 0x000fe400078e4807 */
[----:B------:R-:W-:-:S13]  /*10f0*/  ISETP.EQ.OR P0, PT, R20, RZ, !P0 ;  /* 0x000000ff1400720c */ /* 0x000fda0004702670 */
[----:B------:R-:W-:Y:S01]  /*1100*/  @P0 LOP3.LUT R2, R13, 0x7ff00000, RZ, 0xfc, !PT ;  /* 0x7ff000000d020812 */ /* 0x000fe200078efcff */
[----:B------:R-:W-:Y:S02]  /*1110*/  @!P0 IMAD.MOV.U32 R12, RZ, RZ, RZ ;  /* 0x000000ffff0c8224 */ /* 0x000fe400078e00ff */
[----:B------:R-:W-:Y:S02]  /*1120*/  @P0 IMAD.MOV.U32 R12, RZ, RZ, RZ ;  /* 0x000000ffff0c0224 */ /* 0x000fe400078e00ff */
[----:B------:R-:W-:Y:S01]  /*1130*/  @P0 IMAD.MOV.U32 R13, RZ, RZ, R2 ;  /* 0x000000ffff0d0224 */ /* 0x000fe200078e0002 */
[----:B------:R-:W-:Y:S06]  /*1140*/  BRA `(.L_x_21) ;  /* 0x0000000000147947 */ /* 0x000fec0003800000 */
.L_x_23:
[----:B------:R-:W-:Y:S01]  /*1150*/  LOP3.LUT R13, R7, 0x80000, RZ, 0xfc, !PT ;  /* 0x00080000070d7812 */ /* 0x000fe200078efcff */
[----:B------:R-:W-:Y:S01]  /*1160*/  IMAD.MOV.U32 R12, RZ, RZ, R6 ;  /* 0x000000ffff0c7224 */ /* 0x000fe200078e0006 */
[----:B------:R-:W-:Y:S06]  /*1170*/  BRA `(.L_x_21) ;  /* 0x0000000000087947 */ /* 0x000fec0003800000 */
.L_x_22:
[----:B------:R-:W-:Y:S01]  /*1180*/  LOP3.LUT R13, R5, 0x80000, RZ, 0xfc, !PT ;  /* 0x00080000050d7812 */ /* 0x000fe200078efcff */
[----:B------:R-:W-:-:S07]  /*1190*/  IMAD.MOV.U32 R12, RZ, RZ, R4 ;  /* 0x000000ffff0c7224 */ /* 0x000fce00078e0004 */
.L_x_21:
[----:B------:R-:W-:Y:S05]  /*11a0*/  BSYNC.RECONVERGENT B1 ;  /* 0x0000000000017941 */ /* 0x000fea0003800200 */
.L_x_19:
[----:B------:R-:W-:Y:S02]  /*11b0*/  IMAD.MOV.U32 R11, RZ, RZ, 0x0 ;  /* 0x00000000ff0b7424 */ /* 0x000fe400078e00ff */
[----:B------:R-:W-:Y:S02]  /*11c0*/  IMAD.MOV.U32 R2, RZ, RZ, R12 ;  /* 0x000000ffff027224 */ /* 0x000fe400078e000c */
[----:B------:R-:W-:Y:S01]  /*11d0*/  IMAD.MOV.U32 R3, RZ, RZ, R13 ;  /* 0x000000ffff037224 */ /* 0x000fe200078e000d */
[----:B------:R-:W-:Y:S06]  /*11e0*/  RET.REL.NODEC R10 `(_Z7softmaxPdS_i) ;  /* 0xffffffec0a847950 */ /* 0x000fec0003c3ffff */
.L_x_24:
        /* <DEDUP_REMOVED lines=9> */
.L_x_25:


//--------------------- .nv.shared._Z19forward_propagationPdS_S_S_ii --------------------------
	.section	.nv.shared._Z19forward_propagationPdS_S_S_ii,"aw",@nobits
	.sectionflags	@""
	.align	16
	.zero		1024


//--------------------- .nv.shared.reserved.0     --------------------------
	.section	.nv.shared.reserved.0,"aw",@nobits
	.weak		__nv_reservedSMEM_offset_0_alias
	.size		__nv_reservedSMEM_offset_0_alias, 0, 64
	.other		__nv_reservedSMEM_offset_0_alias,@"STO_CUDA_RESERVED_SHARED STV_DEFAULT"
__nv_reservedSMEM_offset_0_alias:
	.zero		0
	.zero		64


//--------------------- .nv.shared._Z4ReLUPdS_i   --------------------------
	.section	.nv.shared._Z4ReLUPdS_i,"aw",@nobits
	.sectionflags	@""
	.align	16
	.zero		1024


//--------------------- .nv.shared._Z7softmaxPdS_i --------------------------
	.section	.nv.shared._Z7softmaxPdS_i,"aw",@nobits
	.sectionflags	@""
	.align	16
	.zero		1024


//--------------------- .nv.constant0._Z19forward_propagationPdS_S_S_ii --------------------------
	.section	.nv.constant0._Z19forward_propagationPdS_S_S_ii,"a",@progbits
	.sectionflags	@""
	.align	4
.nv.constant0._Z19forward_propagationPdS_S_S_ii:
	.zero		936


//--------------------- .nv.constant0._Z4ReLUPdS_i --------------------------
	.section	.nv.constant0._Z4ReLUPdS_i,"a",@progbits
	.sectionflags	@""
	.align	4
.nv.constant0._Z4ReLUPdS_i:
	.zero		916


//--------------------- .nv.constant0._Z7softmaxPdS_i --------------------------
	.section	.nv.constant0._Z7softmaxPdS_i,"a",@progbits
	.sectionflags	@""
	.align	4
.nv.constant0._Z7softmaxPdS_i:
	.zero		916


//--------------------- SYMBOLS --------------------------

	.type		.nv.reservedSmem.offset0,@object
	.size		.nv.reservedSmem.offset0,0x4
	.type		.nv.reservedSmem.cap,@object
	.size		.nv.reservedSmem.cap,0x4
